	.headerflags	@"EF_CUDA_TEXMODE_UNIFIED EF_CUDA_64BIT_ADDRESS EF_CUDA_ACCELERATORS EF_CUDA_SM90 EF_CUDA_VIRTUAL_SM(EF_CUDA_SM90)"
	.elftype	@"ET_EXEC"


//--------------------- .nv.info                  --------------------------
	.section	.nv.info,"",@"SHT_CUDA_INFO"
	.align	4


	//----- nvinfo : EIATTR_REGCOUNT
	.align		4
        /*0000*/ 	.byte	0x04, 0x2f
        /*0002*/ 	.short	(.L_3 - .L_2)
	.align		4
.L_2:
        /*0004*/ 	.word	index@(triton_poi_fused_cat_6)
        /*0008*/ 	.word	0x00000065


	//----- nvinfo : EIATTR_MIN_STACK_SIZE
	.align		4
.L_3:
        /*000c*/ 	.byte	0x04, 0x12
        /*000e*/ 	.short	(.L_5 - .L_4)
	.align		4
.L_4:
        /*0010*/ 	.word	index@(triton_poi_fused_cat_6)
        /*0014*/ 	.word	0x00000000


	//----- nvinfo : EIATTR_FRAME_SIZE
	.align		4
.L_5:
        /*0018*/ 	.byte	0x04, 0x11
        /*001a*/ 	.short	(.L_7 - .L_6)
	.align		4
.L_6:
        /*001c*/ 	.word	index@(triton_poi_fused_cat_6)
        /*0020*/ 	.word	0x00000000


	//----- nvinfo : EIATTR_MIN_STACK_SIZE
	.align		4
.L_7:
        /*0024*/ 	.byte	0x04, 0x12
        /*0026*/ 	.short	(.L_9 - .L_8)
	.align		4
.L_8:
        /*0028*/ 	.word	index@(triton_poi_fused_cat_6)
        /*002c*/ 	.word	0x00000000
.L_9:


//--------------------- .nv.info.triton_poi_fused_cat_6 --------------------------
	.section	.nv.info.triton_poi_fused_cat_6,"",@"SHT_CUDA_INFO"
	.sectionflags	@""
	.align	4


	//----- nvinfo : EIATTR_CUDA_API_VERSION
	.align		4
        /*0000*/ 	.byte	0x04, 0x37
        /*0002*/ 	.short	(.L_11 - .L_10)
.L_10:
        /*0004*/ 	.word	0x0000007c


	//----- nvinfo : EIATTR_KPARAM_INFO
	.align		4
.L_11:
        /*0008*/ 	.byte	0x04, 0x17
        /*000a*/ 	.short	(.L_13 - .L_12)
.L_12:
        /*000c*/ 	.word	0x00000000
        /*0010*/ 	.short	0x001c
        /*0012*/ 	.short	0x00e0
        /*0014*/ 	.byte	0x00, 0xf0, 0x11, 0x00


	//----- nvinfo : EIATTR_KPARAM_INFO
	.align		4
.L_13:
        /*0018*/ 	.byte	0x04, 0x17
        /*001a*/ 	.short	(.L_15 - .L_14)
.L_14:
        /*001c*/ 	.word	0x00000000
        /*0020*/ 	.short	0x001b
        /*0022*/ 	.short	0x00d8
        /*0024*/ 	.byte	0x00, 0xf4, 0x21, 0x00


	//----- nvinfo : EIATTR_KPARAM_INFO
	.align		4
.L_15:
        /*0028*/ 	.byte	0x04, 0x17
        /*002a*/ 	.short	(.L_17 - .L_16)
.L_16:
        /*002c*/ 	.word	0x00000000
        /*0030*/ 	.short	0x001a
        /*0032*/ 	.short	0x00d0
        /*0034*/ 	.byte	0x00, 0xf4, 0x21, 0x00


	//----- nvinfo : EIATTR_KPARAM_INFO
	.align		4
.L_17:
        /*0038*/ 	.byte	0x04, 0x17
        /*003a*/ 	.short	(.L_19 - .L_18)
.L_18:
        /*003c*/ 	.word	0x00000000
        /*0040*/ 	.short	0x0019
        /*0042*/ 	.short	0x00c8
        /*0044*/ 	.byte	0x00, 0xf4, 0x21, 0x00


	//----- nvinfo : EIATTR_KPARAM_INFO
	.align		4
.L_19:
        /*0048*/ 	.byte	0x04, 0x17
        /*004a*/ 	.short	(.L_21 - .L_20)
.L_20:
        /*004c*/ 	.word	0x00000000
        /*0050*/ 	.short	0x0018
        /*0052*/ 	.short	0x00c0
        /*0054*/ 	.byte	0x00, 0xf4, 0x21, 0x00


	//----- nvinfo : EIATTR_KPARAM_INFO
	.align		4
.L_21:
        /*0058*/ 	.byte	0x04, 0x17
        /*005a*/ 	.short	(.L_23 - .L_22)
.L_22:
        /*005c*/ 	.word	0x00000000
        /*0060*/ 	.short	0x0017
        /*0062*/ 	.short	0x00b8
        /*0064*/ 	.byte	0x00, 0xf4, 0x21, 0x00


	//----- nvinfo : EIATTR_KPARAM_INFO
	.align		4
.L_23:
        /*0068*/ 	.byte	0x04, 0x17
        /*006a*/ 	.short	(.L_25 - .L_24)
.L_24:
        /*006c*/ 	.word	0x00000000
        /*0070*/ 	.short	0x0016
        /*0072*/ 	.short	0x00b0
        /*0074*/ 	.byte	0x00, 0xf4, 0x21, 0x00


	//----- nvinfo : EIATTR_KPARAM_INFO
	.align		4
.L_25:
        /*0078*/ 	.byte	0x04, 0x17
        /*007a*/ 	.short	(.L_27 - .L_26)
.L_26:
        /*007c*/ 	.word	0x00000000
        /*0080*/ 	.short	0x0015
        /*0082*/ 	.short	0x00a8
        /*0084*/ 	.byte	0x00, 0xf4, 0x21, 0x00


	//----- nvinfo : EIATTR_KPARAM_INFO
	.align		4
.L_27:
        /*0088*/ 	.byte	0x04, 0x17
        /*008a*/ 	.short	(.L_29 - .L_28)
.L_28:
        /*008c*/ 	.word	0x00000000
        /*0090*/ 	.short	0x0014
        /*0092*/ 	.short	0x00a0
        /*0094*/ 	.byte	0x00, 0xf4, 0x21, 0x00


	//----- nvinfo : EIATTR_KPARAM_INFO
	.align		4
.L_29:
        /*0098*/ 	.byte	0x04, 0x17
        /*009a*/ 	.short	(.L_31 - .L_30)
.L_30:
        /*009c*/ 	.word	0x00000000
        /*00a0*/ 	.short	0x0013
        /*00a2*/ 	.short	0x0098
        /*00a4*/ 	.byte	0x00, 0xf4, 0x21, 0x00


	//----- nvinfo : EIATTR_KPARAM_INFO
	.align		4
.L_31:
        /*00a8*/ 	.byte	0x04, 0x17
        /*00aa*/ 	.short	(.L_33 - .L_32)
.L_32:
        /*00ac*/ 	.word	0x00000000
        /*00b0*/ 	.short	0x0012
        /*00b2*/ 	.short	0x0090
        /*00b4*/ 	.byte	0x00, 0xf4, 0x21, 0x00


	//----- nvinfo : EIATTR_KPARAM_INFO
	.align		4
.L_33:
        /*00b8*/ 	.byte	0x04, 0x17
        /*00ba*/ 	.short	(.L_35 - .L_34)
.L_34:
        /*00bc*/ 	.word	0x00000000
        /*00c0*/ 	.short	0x0011
        /*00c2*/ 	.short	0x0088
        /*00c4*/ 	.byte	0x00, 0xf4, 0x21, 0x00


	//----- nvinfo : EIATTR_KPARAM_INFO
	.align		4
.L_35:
        /*00c8*/ 	.byte	0x04, 0x17
        /*00ca*/ 	.short	(.L_37 - .L_36)
.L_36:
        /*00cc*/ 	.word	0x00000000
        /*00d0*/ 	.short	0x0010
        /*00d2*/ 	.short	0x0080
        /*00d4*/ 	.byte	0x00, 0xf4, 0x21, 0x00


	//----- nvinfo : EIATTR_KPARAM_INFO
	.align		4
.L_37:
        /*00d8*/ 	.byte	0x04, 0x17
        /*00da*/ 	.short	(.L_39 - .L_38)
.L_38:
        /*00dc*/ 	.word	0x00000000
        /*00e0*/ 	.short	0x000f
        /*00e2*/ 	.short	0x0078
        /*00e4*/ 	.byte	0x00, 0xf4, 0x21, 0x00


	//----- nvinfo : EIATTR_KPARAM_INFO
	.align		4
.L_39:
        /*00e8*/ 	.byte	0x04, 0x17
        /*00ea*/ 	.short	(.L_41 - .L_40)
.L_40:
        /*00ec*/ 	.word	0x00000000
        /*00f0*/ 	.short	0x000e
        /*00f2*/ 	.short	0x0070
        /*00f4*/ 	.byte	0x00, 0xf4, 0x21, 0x00


	//----- nvinfo : EIATTR_KPARAM_INFO
	.align		4
.L_41:
        /*00f8*/ 	.byte	0x04, 0x17
        /*00fa*/ 	.short	(.L_43 - .L_42)
.L_42:
        /*00fc*/ 	.word	0x00000000
        /*0100*/ 	.short	0x000d
        /*0102*/ 	.short	0x0068
        /*0104*/ 	.byte	0x00, 0xf4, 0x21, 0x00


	//----- nvinfo : EIATTR_KPARAM_INFO
	.align		4
.L_43:
        /*0108*/ 	.byte	0x04, 0x17
        /*010a*/ 	.short	(.L_45 - .L_44)
.L_44:
        /*010c*/ 	.word	0x00000000
        /*0110*/ 	.short	0x000c
        /*0112*/ 	.short	0x0060
        /*0114*/ 	.byte	0x00, 0xf4, 0x21, 0x00


	//----- nvinfo : EIATTR_KPARAM_INFO
	.align		4
.L_45:
        /*0118*/ 	.byte	0x04, 0x17
        /*011a*/ 	.short	(.L_47 - .L_46)
.L_46:
        /*011c*/ 	.word	0x00000000
        /*0120*/ 	.short	0x000b
        /*0122*/ 	.short	0x0058
        /*0124*/ 	.byte	0x00, 0xf4, 0x21, 0x00


	//----- nvinfo : EIATTR_KPARAM_INFO
	.align		4
.L_47:
        /*0128*/ 	.byte	0x04, 0x17
        /*012a*/ 	.short	(.L_49 - .L_48)
.L_48:
        /*012c*/ 	.word	0x00000000
        /*0130*/ 	.short	0x000a
        /*0132*/ 	.short	0x0050
        /*0134*/ 	.byte	0x00, 0xf4, 0x21, 0x00


	//----- nvinfo : EIATTR_KPARAM_INFO
	.align		4
.L_49:
        /*0138*/ 	.byte	0x04, 0x17
        /*013a*/ 	.short	(.L_51 - .L_50)
.L_50:
        /*013c*/ 	.word	0x00000000
        /*0140*/ 	.short	0x0009
        /*0142*/ 	.short	0x0048
        /*0144*/ 	.byte	0x00, 0xf4, 0x21, 0x00


	//----- nvinfo : EIATTR_KPARAM_INFO
	.align		4
.L_51:
        /*0148*/ 	.byte	0x04, 0x17
        /*014a*/ 	.short	(.L_53 - .L_52)
.L_52:
        /*014c*/ 	.word	0x00000000
        /*0150*/ 	.short	0x0008
        /*0152*/ 	.short	0x0040
        /*0154*/ 	.byte	0x00, 0xf4, 0x21, 0x00


	//----- nvinfo : EIATTR_KPARAM_INFO
	.align		4
.L_53:
        /*0158*/ 	.byte	0x04, 0x17
        /*015a*/ 	.short	(.L_55 - .L_54)
.L_54:
        /*015c*/ 	.word	0x00000000
        /*0160*/ 	.short	0x0007
        /*0162*/ 	.short	0x0038
        /*0164*/ 	.byte	0x00, 0xf4, 0x21, 0x00


	//----- nvinfo : EIATTR_KPARAM_INFO
	.align		4
.L_55:
        /*0168*/ 	.byte	0x04, 0x17
        /*016a*/ 	.short	(.L_57 - .L_56)
.L_56:
        /*016c*/ 	.word	0x00000000
        /*0170*/ 	.short	0x0006
        /*0172*/ 	.short	0x0030
        /*0174*/ 	.byte	0x00, 0xf4, 0x21, 0x00


	//----- nvinfo : EIATTR_KPARAM_INFO
	.align		4
.L_57:
        /*0178*/ 	.byte	0x04, 0x17
        /*017a*/ 	.short	(.L_59 - .L_58)
.L_58:
        /*017c*/ 	.word	0x00000000
        /*0180*/ 	.short	0x0005
        /*0182*/ 	.short	0x0028
        /*0184*/ 	.byte	0x00, 0xf4, 0x21, 0x00


	//----- nvinfo : EIATTR_KPARAM_INFO
	.align		4
.L_59:
        /*0188*/ 	.byte	0x04, 0x17
        /*018a*/ 	.short	(.L_61 - .L_60)
.L_60:
        /*018c*/ 	.word	0x00000000
        /*0190*/ 	.short	0x0004
        /*0192*/ 	.short	0x0020
        /*0194*/ 	.byte	0x00, 0xf4, 0x21, 0x00


	//----- nvinfo : EIATTR_KPARAM_INFO
	.align		4
.L_61:
        /*0198*/ 	.byte	0x04, 0x17
        /*019a*/ 	.short	(.L_63 - .L_62)
.L_62:
        /*019c*/ 	.word	0x00000000
        /*01a0*/ 	.short	0x0003
        /*01a2*/ 	.short	0x0018
        /*01a4*/ 	.byte	0x00, 0xf4, 0x21, 0x00


	//----- nvinfo : EIATTR_KPARAM_INFO
	.align		4
.L_63:
        /*01a8*/ 	.byte	0x04, 0x17
        /*01aa*/ 	.short	(.L_65 - .L_64)
.L_64:
        /*01ac*/ 	.word	0x00000000
        /*01b0*/ 	.short	0x0002
        /*01b2*/ 	.short	0x0010
        /*01b4*/ 	.byte	0x00, 0xf4, 0x21, 0x00


	//----- nvinfo : EIATTR_KPARAM_INFO
	.align		4
.L_65:
        /*01b8*/ 	.byte	0x04, 0x17
        /*01ba*/ 	.short	(.L_67 - .L_66)
.L_66:
        /*01bc*/ 	.word	0x00000000
        /*01c0*/ 	.short	0x0001
        /*01c2*/ 	.short	0x0008
        /*01c4*/ 	.byte	0x00, 0xf4, 0x21, 0x00


	//----- nvinfo : EIATTR_KPARAM_INFO
	.align		4
.L_67:
        /*01c8*/ 	.byte	0x04, 0x17
        /*01ca*/ 	.short	(.L_69 - .L_68)
.L_68:
        /*01cc*/ 	.word	0x00000000
        /*01d0*/ 	.short	0x0000
        /*01d2*/ 	.short	0x0000
        /*01d4*/ 	.byte	0x00, 0xf4, 0x21, 0x00


	//----- nvinfo : EIATTR_SPARSE_MMA_MASK
	.align		4
.L_69:
        /*01d8*/ 	.byte	0x03, 0x50
        /*01da*/ 	.short	0x0000


	//----- nvinfo : EIATTR_MAXREG_COUNT
	.align		4
        /*01dc*/ 	.byte	0x03, 0x1b
        /*01de*/ 	.short	0x00ff


	//----- nvinfo : EIATTR_EXIT_INSTR_OFFSETS
	.align		4
        /*01e0*/ 	.byte	0x04, 0x1c
        /*01e2*/ 	.short	(.L_71 - .L_70)


	//   ....[0]....
.L_70:
        /*01e4*/ 	.word	0x00004f60


	//----- nvinfo : EIATTR_REQNTID
	.align		4
.L_71:
        /*01e8*/ 	.byte	0x04, 0x10
        /*01ea*/ 	.short	(.L_73 - .L_72)
.L_72:
        /*01ec*/ 	.word	0x00000080
        /*01f0*/ 	.word	0x00000001
        /*01f4*/ 	.word	0x00000001


	//----- nvinfo : EIATTR_CBANK_PARAM_SIZE
	.align		4
.L_73:
        /*01f8*/ 	.byte	0x03, 0x19
        /*01fa*/ 	.short	0x00e4


	//----- nvinfo : EIATTR_PARAM_CBANK
	.align		4
        /*01fc*/ 	.byte	0x04, 0x0a
        /*01fe*/ 	.short	(.L_75 - .L_74)
	.align		4
.L_74:
        /*0200*/ 	.word	index@(.nv.constant0.triton_poi_fused_cat_6)
        /*0204*/ 	.short	0x0210
        /*0206*/ 	.short	0x00e4


	//----- nvinfo : EIATTR_SW_WAR
	.align		4
.L_75:
        /*0208*/ 	.byte	0x04, 0x36
        /*020a*/ 	.short	(.L_77 - .L_76)
.L_76:
        /*020c*/ 	.word	0x00000008
.L_77:


//--------------------- .nv.callgraph             --------------------------
	.section	.nv.callgraph,"",@"SHT_CUDA_CALLGRAPH"
	.align	4
	.sectionentsize	8
	.align		4
        /*0000*/ 	.word	0x00000000
	.align		4
        /*0004*/ 	.word	0xffffffff
	.align		4
        /*0008*/ 	.word	0x00000000
	.align		4
        /*000c*/ 	.word	0xfffffffe
	.align		4
        /*0010*/ 	.word	0x00000000
	.align		4
        /*0014*/ 	.word	0xfffffffd
	.align		4
        /*0018*/ 	.word	0x00000000
	.align		4
        /*001c*/ 	.word	0xfffffffc


//--------------------- .nv.constant4             --------------------------
	.section	.nv.constant4,"a",@progbits
	.align	8
	.align		8
.nv.constant4:
        /*0000*/ 	.dword	_$_str
	.align		8
        /*0008*/ 	.dword	_$_str_$_2


//--------------------- .text.triton_poi_fused_cat_6 --------------------------
	.section	.text.triton_poi_fused_cat_6,"ax",@progbits
	.align	128
        .global         triton_poi_fused_cat_6
        .type           triton_poi_fused_cat_6,@function
        .size           triton_poi_fused_cat_6,(.L_x_1 - triton_poi_fused_cat_6)
        .other          triton_poi_fused_cat_6,@"STO_CUDA_ENTRY STV_DEFAULT"
triton_poi_fused_cat_6:
.text.triton_poi_fused_cat_6:
[----:B------:R-:W-:Y:S01]  /*0000*/  LDC R1, c[0x0][0x28] ;  /* 0x00000a00ff017b82 */ /* 0x000fe20000000800 */
[----:B------:R-:W1:Y:S07]  /*0010*/  S2R R0, SR_TID.X ;  /* 0x0000000000007919 */ /* 0x000e6e0000002100 */
[----:B------:R-:W2:Y:S01]  /*0020*/  LDC.64 R20, c[0x0][0x268] ;  /* 0x00009a00ff147b82 */ /* 0x000ea20000000a00 */
[----:B------:R-:W-:Y:S01]  /*0030*/  ULDC.64 UR8, c[0x0][0x260] ;  /* 0x0000980000087ab9 */ /* 0x000fe20000000a00 */
[----:B------:R-:W-:Y:S01]  /*0040*/  CS2R R36, SRZ ;  /* 0x0000000000247805 */ /* 0x000fe2000001ff00 */
[----:B------:R-:W3:Y:S01]  /*0050*/  S2R R3, SR_CTAID.X ;  /* 0x0000000000037919 */ /* 0x000ee20000002500 */
[----:B------:R-:W-:-:S02]  /*0060*/  CS2R R38, SRZ ;  /* 0x0000000000267805 */ /* 0x000fc4000001ff00 */
[----:B------:R-:W-:Y:S02]  /*0070*/  CS2R R44, SRZ ;  /* 0x00000000002c7805 */ /* 0x000fe4000001ff00 */
[----:B------:R-:W-:Y:S01]  /*0080*/  CS2R R46, SRZ ;  /* 0x00000000002e7805 */ /* 0x000fe2000001ff00 */
[----:B------:R-:W-:Y:S01]  /*0090*/  ULDC.64 UR6, c[0x0][0x238] ;  /* 0x00008e0000067ab9 */ /* 0x000fe20000000a00 */
[----:B------:R-:W4:Y:S01]  /*00a0*/  LDC.64 R40, c[0x0][0x240] ;  /* 0x00009000ff287b82 */ /* 0x000f220000000a00 */
[----:B------:R-:W-:-:S07]  /*00b0*/  ULDC.64 UR4, c[0x0][0x208] ;  /* 0x0000820000047ab9 */ /* 0x000fce0000000a00 */
[----:B------:R-:W5:Y:S01]  /*00c0*/  LDC.64 R48, c[0x0][0x290] ;  /* 0x0000a400ff307b82 */ /* 0x000f620000000a00 */
[----:B------:R-:W-:Y:S02]  /*00d0*/  CS2R R32, SRZ ;  /* 0x0000000000207805 */ /* 0x000fe4000001ff00 */
[----:B------:R-:W-:Y:S02]  /*00e0*/  CS2R R34, SRZ ;  /* 0x0000000000227805 */ /* 0x000fe4000001ff00 */
[----:B------:R-:W-:Y:S02]  /*00f0*/  CS2R R16, SRZ ;  /* 0x0000000000107805 */ /* 0x000fe4000001ff00 */
[----:B------:R-:W-:Y:S02]  /*0100*/  CS2R R18, SRZ ;  /* 0x0000000000127805 */ /* 0x000fe4000001ff00 */
[----:B------:R-:W-:Y:S02]  /*0110*/  CS2R R10, SRZ ;  /* 0x00000000000a7805 */ /* 0x000fe4000001ff00 */
[----:B------:R-:W-:-:S02]  /*0120*/  CS2R R28, SRZ ;  /* 0x00000000001c7805 */ /* 0x000fc4000001ff00 */
[----:B------:R-:W-:Y:S01]  /*0130*/  CS2R R30, SRZ ;  /* 0x00000000001e7805 */ /* 0x000fe2000001ff00 */
[----:B------:R-:W2:Y:S01]  /*0140*/  LDC.64 R54, c[0x0][0x210] ;  /* 0x00008400ff367b82 */ /* 0x000ea20000000a00 */
[----:B-1----:R-:W-:-:S07]  /*0150*/  IMAD.SHL.U32 R0, R0, 0x4, RZ ;  /* 0x0000000400007824 */ /* 0x002fce00078e00ff */
[----:B------:R-:W1:Y:S01]  /*0160*/  LDC.64 R60, c[0x0][0x218] ;  /* 0x00008600ff3c7b82 */ /* 0x000e620000000a00 */
[----:B------:R-:W-:-:S05]  /*0170*/  LOP3.LUT R0, R0, 0x1fc, RZ, 0xc0, !PT ;  /* 0x000001fc00007812 */ /* 0x000fca00078ec0ff */
[----:B---3--:R-:W-:-:S04]  /*0180*/  IMAD R2, R3, 0x400, R0 ;  /* 0x0000040003027824 */ /* 0x008fc800078e0200 */
[----:B------:R-:W-:-:S05]  /*0190*/  IMAD.HI R0, R2, 0x66666667, RZ ;  /* 0x6666666702007827 */ /* 0x000fca00078e02ff */
[----:B------:R-:W-:-:S04]  /*01a0*/  SHF.R.U32.HI R3, RZ, 0x1f, R0 ;  /* 0x0000001fff037819 */ /* 0x000fc80000011600 */
[----:B------:R-:W-:Y:S01]  /*01b0*/  LEA.HI.SX32 R5, R0, R3, 0x17 ;  /* 0x0000000300057211 */ /* 0x000fe200078fbaff */
[----:B------:R-:W-:-:S04]  /*01c0*/  VIADD R0, R2, 0x200 ;  /* 0x0000020002007836 */ /* 0x000fc80000000000 */
[C---:B------:R-:W-:Y:S02]  /*01d0*/  IMAD R3, R5.reuse, -0x500, R2 ;  /* 0xfffffb0005037824 */ /* 0x040fe400078e0202 */
[----:B------:R-:W-:Y:S02]  /*01e0*/  IMAD.SHL.U32 R56, R5, 0x100, RZ ;  /* 0x0000010005387824 */ /* 0x000fe400078e00ff */
[----:B------:R-:W-:Y:S01]  /*01f0*/  IMAD.HI R50, R0, 0x66666667, RZ ;  /* 0x6666666700327827 */ /* 0x000fe200078e02ff */
[----:B------:R-:W-:Y:S02]  /*0200*/  SHF.R.S32.HI R5, RZ, 0x1f, R3 ;  /* 0x0000001fff057819 */ /* 0x000fe40000011403 */
[----:B------:R-:W-:Y:S02]  /*0210*/  IADD3 R42, P0, R3, R56, RZ ;  /* 0x00000038032a7210 */ /* 0x000fe40007f1e0ff */
[----:B------:R-:W-:Y:S02]  /*0220*/  SHF.R.U32.HI R51, RZ, 0x1f, R50 ;  /* 0x0000001fff337819 */ /* 0x000fe40000011632 */
[----:B------:R-:W-:-:S02]  /*0230*/  LEA.HI.X.SX32 R5, R56, R5, 0x1, P0 ;  /* 0x0000000538057211 */ /* 0x000fc400000f0eff */
[----:B------:R-:W-:Y:S02]  /*0240*/  LOP3.LUT R67, R3, 0xffffff00, RZ, 0xc0, !PT ;  /* 0xffffff0003437812 */ /* 0x000fe400078ec0ff */
[C---:B------:R-:W-:Y:S01]  /*0250*/  SHF.L.U64.HI R43, R42.reuse, 0x2, R5 ;  /* 0x000000022a2b7819 */ /* 0x040fe20000010205 */
[----:B------:R-:W-:Y:S01]  /*0260*/  IMAD.SHL.U32 R42, R42, 0x4, RZ ;  /* 0x000000042a2a7824 */ /* 0x000fe200078e00ff */
[----:B------:R-:W-:Y:S02]  /*0270*/  LEA.HI.SX32 R5, R50, R51, 0x17 ;  /* 0x0000003332057211 */ /* 0x000fe400078fbaff */
[----:B------:R-:W-:Y:S02]  /*0280*/  ISETP.NE.AND P2, PT, R67, 0x200, PT ;  /* 0x000002004300780c */ /* 0x000fe40003f45270 */
[----:B------:R-:W-:Y:S01]  /*0290*/  IADD3 R6, P0, R42, UR8, RZ ;  /* 0x000000082a067c10 */ /* 0x000fe2000ff1e0ff */
[C---:B------:R-:W-:Y:S02]  /*02a0*/  IMAD R0, R5.reuse, -0x500, R0 ;  /* 0xfffffb0005007824 */ /* 0x040fe400078e0200 */
[----:B------:R-:W-:Y:S01]  /*02b0*/  IMAD.SHL.U32 R57, R5, 0x100, RZ ;  /* 0x0000010005397824 */ /* 0x000fe200078e00ff */
[----:B------:R-:W-:Y:S01]  /*02c0*/  IADD3.X R7, R43, UR9, RZ, P0, !PT ;  /* 0x000000092b077c10 */ /* 0x000fe200087fe4ff */
[----:B--2---:R-:W-:Y:S01]  /*02d0*/  IMAD.WIDE R4, R3, 0x4, R20 ;  /* 0x0000000403047825 */ /* 0x004fe200078e0214 */
[----:B------:R-:W-:-:S02]  /*02e0*/  SHF.R.S32.HI R8, RZ, 0x1f, R0 ;  /* 0x0000001fff087819 */ /* 0x000fc40000011400 */
[----:B------:R-:W-:-:S03]  /*02f0*/  IADD3 R24, P0, R0, R57, RZ ;  /* 0x0000003900187210 */ /* 0x000fc60007f1e0ff */
[----:B------:R-:W2:Y:S01]  /*0300*/  @!P2 LDG.E.EL.128 R36, desc[UR4][R6.64+-0x800] ;  /* 0xfff800040624a981 */ /* 0x000ea2000c2e1d00 */
[----:B------:R-:W-:Y:S02]  /*0310*/  LEA.HI.X.SX32 R25, R57, R8, 0x1, P0 ;  /* 0x0000000839197211 */ /* 0x000fe400000f0eff */
[----:B------:R-:W-:Y:S01]  /*0320*/  LOP3.LUT R8, R0, 0xffffff00, RZ, 0xc0, !PT ;  /* 0xffffff0000087812 */ /* 0x000fe200078ec0ff */
[----:B------:R3:W2:Y:S01]  /*0330*/  @!P2 LDG.E.EL.128 R44, desc[UR4][R4.64+-0x800] ;  /* 0xfff80004042ca981 */ /* 0x0006a2000c2e1d00 */
[C---:B------:R-:W-:Y:S01]  /*0340*/  SHF.L.U64.HI R25, R24.reuse, 0x2, R25 ;  /* 0x0000000218197819 */ /* 0x040fe20000010219 */
[----:B------:R-:W-:Y:S01]  /*0350*/  IMAD.SHL.U32 R24, R24, 0x4, RZ ;  /* 0x0000000418187824 */ /* 0x000fe200078e00ff */
[----:B------:R-:W-:Y:S01]  /*0360*/  ISETP.NE.AND P1, PT, R8, 0x100, PT ;  /* 0x000001000800780c */ /* 0x000fe20003f25270 */
[----:B----4-:R-:W-:Y:S01]  /*0370*/  IMAD.WIDE R12, R0, 0x4, R40 ;  /* 0x00000004000c7825 */ /* 0x010fe200078e0228 */
[----:B------:R-:W-:Y:S02]  /*0380*/  ISETP.NE.AND P4, PT, R8, 0x300, PT ;  /* 0x000003000800780c */ /* 0x000fe40003f85270 */
[----:B------:R-:W-:-:S02]  /*0390*/  IADD3 R14, P0, R24, UR6, RZ ;  /* 0x00000006180e7c10 */ /* 0x000fc4000ff1e0ff */
[----:B------:R-:W-:Y:S02]  /*03a0*/  IADD3 R22, P3, R24, UR8, RZ ;  /* 0x0000000818167c10 */ /* 0x000fe4000ff7e0ff */
[----:B------:R-:W-:Y:S02]  /*03b0*/  IADD3.X R15, R25, UR7, RZ, P0, !PT ;  /* 0x00000007190f7c10 */ /* 0x000fe400087fe4ff */
[----:B------:R-:W-:Y:S02]  /*03c0*/  ISETP.NE.AND P0, PT, R8, 0x200, PT ;  /* 0x000002000800780c */ /* 0x000fe40003f05270 */
[----:B------:R-:W-:Y:S01]  /*03d0*/  IADD3.X R23, R25, UR9, RZ, P3, !PT ;  /* 0x0000000919177c10 */ /* 0x000fe20009ffe4ff */
[----:B------:R-:W-:Y:S01]  /*03e0*/  ULDC.64 UR8, c[0x0][0x288] ;  /* 0x0000a20000087ab9 */ /* 0x000fe20000000a00 */
[----:B0--3--:R-:W-:Y:S02]  /*03f0*/  CS2R R4, SRZ ;  /* 0x0000000000047805 */ /* 0x009fe4000001ff00 */
[----:B------:R-:W-:Y:S01]  /*0400*/  CS2R R6, SRZ ;  /* 0x0000000000067805 */ /* 0x000fe2000001ff00 */
[----:B------:R0:W3:Y:S01]  /*0410*/  @!P1 LDG.E.EL.128 R32, desc[UR4][R12.64+-0x400] ;  /* 0xfffc00040c209981 */ /* 0x0000e2000c2e1d00 */
[----:B------:R-:W-:Y:S01]  /*0420*/  IMAD.WIDE R20, R0, 0x4, R20 ;  /* 0x0000000400147825 */ /* 0x000fe200078e0214 */
[----:B------:R-:W-:-:S02]  /*0430*/  CS2R R8, SRZ ;  /* 0x0000000000087805 */ /* 0x000fc4000001ff00 */
[----:B------:R-:W-:Y:S01]  /*0440*/  IADD3 R24, P3, R24, UR8, RZ ;  /* 0x0000000818187c10 */ /* 0x000fe2000ff7e0ff */
[----:B------:R4:W3:Y:S01]  /*0450*/  @!P1 LDG.E.EL.128 R16, desc[UR4][R14.64+-0x400] ;  /* 0xfffc00040e109981 */ /* 0x0008e2000c2e1d00 */
[----:B-----5:R-:W-:Y:S02]  /*0460*/  IMAD.WIDE R26, R0, 0x4, R48 ;  /* 0x00000004001a7825 */ /* 0x020fe400078e0230 */
[----:B------:R-:W-:Y:S01]  /*0470*/  IADD3.X R25, R25, UR9, RZ, P3, !PT ;  /* 0x0000000919197c10 */ /* 0x000fe20009ffe4ff */
[----:B------:R5:W3:Y:S01]  /*0480*/  @!P0 LDG.E.EL.128 R4, desc[UR4][R20.64+-0x800] ;  /* 0xfff8000414048981 */ /* 0x000ae2000c2e1d00 */
[----:B0-----:R-:W-:-:S03]  /*0490*/  CS2R R12, SRZ ;  /* 0x00000000000c7805 */ /* 0x001fc6000001ff00 */
[----:B------:R0:W3:Y:S01]  /*04a0*/  @!P0 LDG.E.EL.128 R8, desc[UR4][R22.64+-0x800] ;  /* 0xfff8000416088981 */ /* 0x0000e2000c2e1d00 */
[----:B----4-:R-:W-:-:S03]  /*04b0*/  CS2R R14, SRZ ;  /* 0x00000000000e7805 */ /* 0x010fc6000001ff00 */
[----:B------:R-:W4:Y:S04]  /*04c0*/  @!P4 LDG.E.EL.128 R28, desc[UR4][R26.64+-0xc00] ;  /* 0xfff400041a1cc981 */ /* 0x000f28000c2e1d00 */
[----:B------:R1:W4:Y:S01]  /*04d0*/  @!P4 LDG.E.EL.128 R12, desc[UR4][R24.64+-0xc00] ;  /* 0xfff40004180cc981 */ /* 0x000322000c2e1d00 */
[----:B------:R-:W-:Y:S02]  /*04e0*/  ISETP.NE.AND P3, PT, R67, 0x300, PT ;  /* 0x000003004300780c */ /* 0x000fe40003f65270 */
[----:B-----5:R-:W-:Y:S02]  /*04f0*/  CS2R R20, SRZ ;  /* 0x0000000000147805 */ /* 0x020fe4000001ff00 */
[----:B0-----:R-:W-:Y:S01]  /*0500*/  CS2R R22, SRZ ;  /* 0x0000000000167805 */ /* 0x001fe2000001ff00 */
[----:B------:R-:W-:Y:S01]  /*0510*/  IMAD.WIDE R48, R3, 0x4, R48 ;  /* 0x0000000403307825 */ /* 0x000fe200078e0230 */
[----:B------:R-:W-:-:S07]  /*0520*/  IADD3 R52, P5, R42, UR8, RZ ;  /* 0x000000082a347c10 */ /* 0x000fce000ffbe0ff */
[----:B------:R0:W5:Y:S01]  /*0530*/  @!P3 LDG.E.EL.128 R20, desc[UR4][R48.64+-0xc00] ;  /* 0xfff400043014b981 */ /* 0x000162000c2e1d00 */
[----:B-1----:R-:W-:Y:S02]  /*0540*/  CS2R R24, SRZ ;  /* 0x0000000000187805 */ /* 0x002fe4000001ff00 */
[----:B------:R-:W-:Y:S02]  /*0550*/  CS2R R26, SRZ ;  /* 0x00000000001a7805 */ /* 0x000fe4000001ff00 */
[----:B------:R-:W-:Y:S02]  /*0560*/  IADD3.X R53, R43, UR9, RZ, P5, !PT ;  /* 0x000000092b357c10 */ /* 0x000fe4000affe4ff */
[----:B------:R-:W-:Y:S02]  /*0570*/  P2R R63, PR, RZ, 0x4 ;  /* 0x00000004ff3f7803 */ /* 0x000fe40000000000 */
[----:B------:R-:W-:Y:S01]  /*0580*/  P2R R64, PR, RZ, 0x2 ;  /* 0x00000002ff407803 */ /* 0x000fe20000000000 */
[----:B------:R1:W5:Y:S01]  /*0590*/  @!P3 LDG.E.EL.128 R24, desc[UR4][R52.64+-0xc00] ;  /* 0xfff400043418b981 */ /* 0x000362000c2e1d00 */
[----:B--2---:R-:W-:-:S02]  /*05a0*/  SEL R39, R39, RZ, !P2 ;  /* 0x000000ff27277207 */ /* 0x004fc40005000000 */
[----:B------:R-:W-:Y:S02]  /*05b0*/  SEL R58, R47, RZ, !P2 ;  /* 0x000000ff2f3a7207 */ /* 0x000fe40005000000 */
[----:B------:R-:W-:Y:S02]  /*05c0*/  SEL R47, R37, RZ, !P2 ;  /* 0x000000ff252f7207 */ /* 0x000fe40005000000 */
[----:B0-----:R-:W-:Y:S02]  /*05d0*/  SEL R48, R45, RZ, !P2 ;  /* 0x000000ff2d307207 */ /* 0x001fe40005000000 */
[----:B------:R-:W-:Y:S02]  /*05e0*/  SEL R36, R36, RZ, !P2 ;  /* 0x000000ff24247207 */ /* 0x000fe40005000000 */
[----:B------:R-:W-:Y:S01]  /*05f0*/  SEL R49, R44, RZ, !P2 ;  /* 0x000000ff2c317207 */ /* 0x000fe20005000000 */
[----:B------:R-:W-:Y:S01]  /*0600*/  FADD R45, R39, -R58 ;  /* 0x8000003a272d7221 */ /* 0x000fe20000000000 */
[----:B------:R-:W-:-:S02]  /*0610*/  IMAD.IADD R37, R3, 0x1, R56 ;  /* 0x0000000103257824 */ /* 0x000fc400078e0238 */
[----:B------:R-:W-:Y:S01]  /*0620*/  FADD R47, R47, -R48 ;  /* 0x800000302f2f7221 */ /* 0x000fe20000000000 */
[----:B------:R-:W-:Y:S02]  /*0630*/  IMAD.IADD R39, R0, 0x1, R57 ;  /* 0x0000000100277824 */ /* 0x000fe400078e0239 */
[----:B------:R-:W-:Y:S01]  /*0640*/  FADD R48, R36, -R49 ;  /* 0x8000003124307221 */ /* 0x000fe20000000000 */
[----:B------:R-:W0:Y:S01]  /*0650*/  LDC.64 R56, c[0x0][0x220] ;  /* 0x00008800ff387b82 */ /* 0x000e220000000a00 */
[----:B---3--:R-:W-:Y:S02]  /*0660*/  SEL R49, R34, RZ, !P1 ;  /* 0x000000ff22317207 */ /* 0x008fe40004800000 */
[----:B------:R-:W-:Y:S02]  /*0670*/  SEL R44, R35, RZ, !P1 ;  /* 0x000000ff232c7207 */ /* 0x000fe40004800000 */
[----:B------:R-:W-:Y:S02]  /*0680*/  SEL R19, R19, RZ, !P1 ;  /* 0x000000ff13137207 */ /* 0x000fe40004800000 */
[----:B------:R-:W-:-:S02]  /*0690*/  SEL R18, R18, RZ, !P1 ;  /* 0x000000ff12127207 */ /* 0x000fc40004800000 */
[----:B------:R-:W-:Y:S02]  /*06a0*/  SEL R34, R33, RZ, !P1 ;  /* 0x000000ff21227207 */ /* 0x000fe40004800000 */
[----:B------:R-:W-:Y:S02]  /*06b0*/  SEL R16, R16, RZ, !P1 ;  /* 0x000000ff10107207 */ /* 0x000fe40004800000 */
[----:B------:R-:W-:Y:S01]  /*06c0*/  SEL R33, R32, RZ, !P1 ;  /* 0x000000ff20217207 */ /* 0x000fe20004800000 */
[----:B------:R-:W-:Y:S01]  /*06d0*/  FADD R44, R19, -R44 ;  /* 0x8000002c132c7221 */ /* 0x000fe20000000000 */
[----:B------:R-:W-:Y:S01]  /*06e0*/  SEL R32, R7, RZ, !P0 ;  /* 0x000000ff07207207 */ /* 0x000fe20004000000 */
[----:B------:R-:W-:Y:S01]  /*06f0*/  FADD R49, R18, -R49 ;  /* 0x8000003112317221 */ /* 0x000fe20000000000 */
[----:B------:R-:W-:Y:S02]  /*0700*/  SEL R38, R38, RZ, !P2 ;  /* 0x000000ff26267207 */ /* 0x000fe40005000000 */
[----:B------:R-:W-:-:S02]  /*0710*/  SEL R59, R46, RZ, !P2 ;  /* 0x000000ff2e3b7207 */ /* 0x000fc40005000000 */
[----:B------:R-:W-:Y:S02]  /*0720*/  SEL R17, R17, RZ, !P1 ;  /* 0x000000ff11117207 */ /* 0x000fe40004800000 */
[----:B------:R-:W-:Y:S01]  /*0730*/  SEL R7, R9, RZ, !P0 ;  /* 0x000000ff09077207 */ /* 0x000fe20004000000 */
[----:B------:R-:W-:Y:S01]  /*0740*/  FADD R9, R16, -R33 ;  /* 0x8000002110097221 */ /* 0x000fe20000000000 */
[----:B------:R-:W-:Y:S02]  /*0750*/  SEL R19, R6, RZ, !P0 ;  /* 0x000000ff06137207 */ /* 0x000fe40004000000 */
[----:B------:R-:W-:Y:S02]  /*0760*/  SEL R18, R5, RZ, !P0 ;  /* 0x000000ff05127207 */ /* 0x000fe40004000000 */
[----:B------:R-:W-:Y:S02]  /*0770*/  ISETP.GE.AND P2, PT, R3, 0x100, PT ;  /* 0x000001000300780c */ /* 0x000fe40003f46270 */
[----:B------:R-:W-:-:S02]  /*0780*/  ISETP.GE.AND P1, PT, R0, 0x100, PT ;  /* 0x000001000000780c */ /* 0x000fc40003f26270 */
[----:B------:R-:W-:Y:S02]  /*0790*/  SEL R5, R11, RZ, !P0 ;  /* 0x000000ff0b057207 */ /* 0x000fe40004000000 */
[----:B------:R-:W-:Y:S02]  /*07a0*/  SEL R6, R10, RZ, !P0 ;  /* 0x000000ff0a067207 */ /* 0x000fe40004000000 */
[----:B----4-:R-:W-:Y:S02]  /*07b0*/  SEL R33, R30, RZ, !P4 ;  /* 0x000000ff1e217207 */ /* 0x010fe40006000000 */
[----:B-1----:R-:W-:Y:S02]  /*07c0*/  SEL R53, R15, RZ, !P4 ;  /* 0x000000ff0f357207 */ /* 0x002fe40006000000 */
[----:B------:R-:W-:Y:S01]  /*07d0*/  SEL R30, R31, RZ, !P4 ;  /* 0x000000ff1f1e7207 */ /* 0x000fe20006000000 */
[----:B------:R-:W-:Y:S01]  /*07e0*/  FADD R46, R38, -R59 ;  /* 0x8000003b262e7221 */ /* 0x000fe20000000000 */
[----:B------:R-:W-:-:S04]  /*07f0*/  IMAD.WIDE R36, R37, 0x4, R54 ;  /* 0x0000000425247825 */ /* 0x000fc800078e0236 */
[----:B------:R-:W-:Y:S01]  /*0800*/  FADD R10, R17, -R34 ;  /* 0x80000022110a7221 */ /* 0x000fe20000000000 */
[----:B------:R-:W-:Y:S01]  /*0810*/  FADD R5, R5, -R32 ;  /* 0x8000002005057221 */ /* 0x000fe20000000000 */
[----:B------:R-:W-:Y:S01]  /*0820*/  FADD R6, R6, -R19 ;  /* 0x8000001306067221 */ /* 0x000fe20000000000 */
[----:B------:R-:W-:-:S04]  /*0830*/  IMAD.WIDE R38, R39, 0x4, R54 ;  /* 0x0000000427267825 */ /* 0x000fc800078e0236 */
[----:B------:R-:W-:Y:S01]  /*0840*/  FADD R7, R7, -R18 ;  /* 0x8000001207077221 */ /* 0x000fe20000000000 */
[----:B------:R-:W-:Y:S02]  /*0850*/  SEL R54, R12, RZ, !P4 ;  /* 0x000000ff0c367207 */ /* 0x000fe40006000000 */
[----:B------:R-:W-:Y:S02]  /*0860*/  CS2R R16, SRZ ;  /* 0x0000000000107805 */ /* 0x000fe4000001ff00 */
[----:B------:R-:W-:Y:S02]  /*0870*/  SEL R55, R13, RZ, !P4 ;  /* 0x000000ff0d377207 */ /* 0x000fe40006000000 */
[----:B------:R-:W-:Y:S02]  /*0880*/  CS2R R12, SRZ ;  /* 0x00000000000c7805 */ /* 0x000fe4000001ff00 */
[----:B------:R-:W-:Y:S02]  /*0890*/  SEL R52, R14, RZ, !P4 ;  /* 0x000000ff0e347207 */ /* 0x000fe40006000000 */
[----:B------:R-:W-:-:S02]  /*08a0*/  CS2R R14, SRZ ;  /* 0x00000000000e7805 */ /* 0x000fc4000001ff00 */
[----:B------:R-:W-:Y:S02]  /*08b0*/  CS2R R18, SRZ ;  /* 0x0000000000127805 */ /* 0x000fe4000001ff00 */
[----:B------:R-:W-:Y:S01]  /*08c0*/  SEL R11, R28, RZ, !P4 ;  /* 0x000000ff1c0b7207 */ /* 0x000fe20006000000 */
[----:B------:R-:W-:Y:S01]  /*08d0*/  FADD R53, R53, -R30 ;  /* 0x8000001e35357221 */ /* 0x000fe20000000000 */
[----:B------:R-:W-:Y:S02]  /*08e0*/  SEL R32, R29, RZ, !P4 ;  /* 0x000000ff1d207207 */ /* 0x000fe40006000000 */
[----:B------:R-:W-:Y:S02]  /*08f0*/  CS2R R28, SRZ ;  /* 0x00000000001c7805 */ /* 0x000fe4000001ff00 */
[----:B------:R-:W-:Y:S01]  /*0900*/  CS2R R30, SRZ ;  /* 0x00000000001e7805 */ /* 0x000fe2000001ff00 */
[----:B------:R-:W-:Y:S01]  /*0910*/  IMAD.WIDE R58, R3, 0x4, R60 ;  /* 0x00000004033a7825 */ /* 0x000fe200078e023c */
[----:B------:R1:W2:Y:S04]  /*0920*/  @!P2 LDG.E.EL.128 R16, desc[UR4][R36.64] ;  /* 0x000000042410a981 */ /* 0x0002a8000c2e1d00 */
[----:B------:R3:W4:Y:S04]  /*0930*/  @!P1 LDG.E.EL.128 R12, desc[UR4][R38.64] ;  /* 0x00000004260c9981 */ /* 0x000728000c2e1d00 */
[----:B------:R0:W2:Y:S01]  /*0940*/  @!P2 LDG.E.EL.128 R28, desc[UR4][R58.64] ;  /* 0x000000043a1ca981 */ /* 0x0000a2000c2e1d00 */
[----:B-1----:R-:W-:-:S02]  /*0950*/  CS2R R36, SRZ ;  /* 0x0000000000247805 */ /* 0x002fc4000001ff00 */
[----:B---3--:R-:W-:Y:S01]  /*0960*/  CS2R R38, SRZ ;  /* 0x0000000000267805 */ /* 0x008fe2000001ff00 */
[----:B0-----:R-:W-:-:S05]  /*0970*/  IMAD.WIDE R58, R3, 0x4, R56 ;  /* 0x00000004033a7825 */ /* 0x001fca00078e0238 */
[----:B------:R0:W3:Y:S01]  /*0980*/  @!P2 LDG.E.EL.128 R36, desc[UR4][R58.64] ;  /* 0x000000043a24a981 */ /* 0x0000e2000c2e1d00 */
[----:B------:R-:W-:Y:S01]  /*0990*/  FADD R52, R52, -R33 ;  /* 0x8000002134347221 */ /* 0x000fe20000000000 */
[----:B------:R-:W-:Y:S01]  /*09a0*/  FADD R55, R55, -R32 ;  /* 0x8000002037377221 */ /* 0x000fe20000000000 */
[----:B------:R-:W-:Y:S02]  /*09b0*/  CS2R R32, SRZ ;  /* 0x0000000000207805 */ /* 0x000fe4000001ff00 */
[----:B------:R-:W-:Y:S01]  /*09c0*/  CS2R R34, SRZ ;  /* 0x0000000000227805 */ /* 0x000fe2000001ff00 */
[----:B------:R-:W-:-:S05]  /*09d0*/  IMAD.WIDE R60, R0, 0x4, R60 ;  /* 0x00000004003c7825 */ /* 0x000fca00078e023c */
[----:B------:R1:W2:Y:S01]  /*09e0*/  @!P1 LDG.E.EL.128 R32, desc[UR4][R60.64] ;  /* 0x000000043c209981 */ /* 0x0002a2000c2e1d00 */
[----:B------:R-:W-:Y:S01]  /*09f0*/  FADD R54, R54, -R11 ;  /* 0x8000000b36367221 */ /* 0x000fe20000000000 */
[----:B-----5:R-:W-:Y:S02]  /*0a00*/  SEL R11, R22, RZ, !P3 ;  /* 0x000000ff160b7207 */ /* 0x020fe40005800000 */
[----:B------:R-:W-:-:S04]  /*0a10*/  IADD3 R42, P5, R42, UR6, RZ ;  /* 0x000000062a2a7c10 */ /* 0x000fc8000ffbe0ff */
[----:B------:R-:W-:Y:S02]  /*0a20*/  IADD3.X R43, R43, UR7, RZ, P5, !PT ;  /* 0x000000072b2b7c10 */ /* 0x000fe4000affe4ff */
[----:B------:R-:W-:Y:S02]  /*0a30*/  SEL R26, R26, RZ, !P3 ;  /* 0x000000ff1a1a7207 */ /* 0x000fe40005800000 */
[----:B------:R-:W-:Y:S02]  /*0a40*/  P2R R65, PR, RZ, 0x1 ;  /* 0x00000001ff417803 */ /* 0x000fe40000000000 */
[----:B------:R-:W-:Y:S01]  /*0a50*/  SEL R27, R27, RZ, !P3 ;  /* 0x000000ff1b1b7207 */ /* 0x000fe20005800000 */
[----:B------:R-:W-:Y:S01]  /*0a60*/  FADD R26, R26, -R11 ;  /* 0x8000000b1a1a7221 */ /* 0x000fe20000000000 */
[----:B------:R-:W-:Y:S01]  /*0a70*/  IMAD.MOV.U32 R11, RZ, RZ, 0x3e800000 ;  /* 0x3e800000ff0b7424 */ /* 0x000fe200078e00ff */
[----:B0-----:R-:W-:Y:S02]  /*0a80*/  SEL R58, R23, RZ, !P3 ;  /* 0x000000ff173a7207 */ /* 0x001fe40005800000 */
[----:B------:R-:W-:-:S02]  /*0a90*/  SEL R24, R24, RZ, !P3 ;  /* 0x000000ff18187207 */ /* 0x000fc40005800000 */
[----:B------:R-:W-:Y:S01]  /*0aa0*/  SEL R25, R25, RZ, !P3 ;  /* 0x000000ff19197207 */ /* 0x000fe20005800000 */
[----:B------:R-:W-:Y:S01]  /*0ab0*/  IMAD.WIDE R56, R0, 0x4, R56 ;  /* 0x0000000400387825 */ /* 0x000fe200078e0238 */
[----:B------:R-:W-:-:S03]  /*0ac0*/  SEL R23, R20, RZ, !P3 ;  /* 0x000000ff14177207 */ /* 0x000fc60005800000 */
[----:B------:R-:W-:Y:S01]  /*0ad0*/  FADD R27, R27, -R58 ;  /* 0x8000003a1b1b7221 */ /* 0x000fe20000000000 */
[----:B------:R-:W-:Y:S01]  /*0ae0*/  ULDC.64 UR6, c[0x0][0x2b0] ;  /* 0x0000ac0000067ab9 */ /* 0x000fe20000000a00 */
[----:B------:R-:W-:Y:S01]  /*0af0*/  FADD R24, R24, -R23 ;  /* 0x8000001718187221 */ /* 0x000fe20000000000 */
[----:B---3--:R-:W-:-:S05]  /*0b00*/  SEL R22, R36, RZ, !P2 ;  /* 0x000000ff24167207 */ /* 0x008fca0005000000 */
[----:B------:R-:W-:Y:S01]  /*0b10*/  FADD R22, R22, 9.9999997473787516356e-06 ;  /* 0x3727c5ac16167421 */ /* 0x000fe20000000000 */
[----:B------:R-:W-:-:S03]  /*0b20*/  SEL R37, R37, RZ, !P2 ;  /* 0x000000ff25257207 */ /* 0x000fc60005000000 */
[----:B------:R0:W3:Y:S02]  /*0b30*/  MUFU.SQRT R62, R22 ;  /* 0x00000016003e7308 */ /* 0x0000e40000002000 */
[----:B-1----:R-:W-:-:S06]  /*0b40*/  FADD R60, R37, 9.9999997473787516356e-06 ;  /* 0x3727c5ac253c7421 */ /* 0x002fcc0000000000 */
[----:B------:R-:W1:Y:S01]  /*0b50*/  MUFU.SQRT R66, R60 ;  /* 0x0000003c00427308 */ /* 0x000e620000002000 */
[----:B0-----:R-:W-:Y:S02]  /*0b60*/  SEL R22, R38, RZ, !P2 ;  /* 0x000000ff26167207 */ /* 0x001fe40005000000 */
[----:B---3--:R-:W-:-:S03]  /*0b70*/  FSETP.GT.AND P5, PT, R62, 8.50705917302346158658e+37, PT ;  /* 0x7e8000003e00780b */ /* 0x008fc60003fa4000 */
[----:B------:R-:W-:Y:S01]  /*0b80*/  FADD R22, R22, 9.9999997473787516356e-06 ;  /* 0x3727c5ac16167421 */ /* 0x000fe20000000000 */
[----:B------:R-:W-:Y:S02]  /*0b90*/  FSETP.GEU.AND P0, PT, R62, 1.175494350822287508e-38, PT ;  /* 0x008000003e00780b */ /* 0x000fe40003f0e000 */
[----:B------:R-:W-:Y:S01]  /*0ba0*/  FSEL R36, R11, 1, P5 ;  /* 0x3f8000000b247808 */ /* 0x000fe20002800000 */
[----:B------:R-:W0:Y:S01]  /*0bb0*/  MUFU.SQRT R38, R22 ;  /* 0x0000001600267308 */ /* 0x000e220000002000 */
[----:B-1----:R-:W-:Y:S02]  /*0bc0*/  FSETP.GT.AND P6, PT, R66, 8.50705917302346158658e+37, PT ;  /* 0x7e8000004200780b */ /* 0x002fe40003fc4000 */
[----:B------:R-:W-:-:S03]  /*0bd0*/  SEL R20, R39, RZ, !P2 ;  /* 0x000000ff27147207 */ /* 0x000fc60005000000 */
[----:B------:R-:W-:Y:S01]  /*0be0*/  @P5 FMUL R62, R62, 0.25 ;  /* 0x3e8000003e3e5820 */ /* 0x000fe20000400000 */
[----:B------:R-:W-:Y:S01]  /*0bf0*/  FSETP.GEU.AND P5, PT, R66, 1.175494350822287508e-38, PT ;  /* 0x008000004200780b */ /* 0x000fe20003fae000 */
[----:B------:R-:W-:Y:S01]  /*0c00*/  FADD R20, R20, 9.9999997473787516356e-06 ;  /* 0x3727c5ac14147421 */ /* 0x000fe20000000000 */
[----:B------:R-:W-:-:S03]  /*0c10*/  FSEL R37, R11, 1, P6 ;  /* 0x3f8000000b257808 */ /* 0x000fc60003000000 */
[----:B------:R-:W1:Y:S02]  /*0c20*/  MUFU.SQRT R39, R20 ;  /* 0x0000001400277308 */ /* 0x000e640000002000 */
[----:B------:R-:W-:-:S06]  /*0c30*/  @P6 FMUL R66, R66, 0.25 ;  /* 0x3e80000042426820 */ /* 0x000fcc0000400000 */
[----:B------:R-:W-:Y:S01]  /*0c40*/  @!P5 FMUL R66, R66, 16777216 ;  /* 0x4b8000004242d820 */ /* 0x000fe20000400000 */
[----:B------:R-:W-:Y:S01]  /*0c50*/  @!P5 FMUL R37, R37, 16777216 ;  /* 0x4b8000002525d820 */ /* 0x000fe20000400000 */
[----:B0-----:R-:W-:Y:S01]  /*0c60*/  FSETP.GT.AND P5, PT, R38, 8.50705917302346158658e+37, PT ;  /* 0x7e8000002600780b */ /* 0x001fe20003fa4000 */
[----:B------:R-:W-:Y:S01]  /*0c70*/  @!P0 FMUL R62, R62, 16777216 ;  /* 0x4b8000003e3e8820 */ /* 0x000fe20000400000 */
[----:B------:R-:W-:Y:S01]  /*0c80*/  @!P0 FMUL R36, R36, 16777216 ;  /* 0x4b80000024248820 */ /* 0x000fe20000400000 */
[----:B------:R-:W-:Y:S02]  /*0c90*/  FSETP.GEU.AND P0, PT, R38, 1.175494350822287508e-38, PT ;  /* 0x008000002600780b */ /* 0x000fe40003f0e000 */
[----:B-1----:R-:W-:Y:S02]  /*0ca0*/  FSETP.GT.AND P6, PT, R39, 8.50705917302346158658e+37, PT ;  /* 0x7e8000002700780b */ /* 0x002fe40003fc4000 */
[----:B------:R-:W-:-:S06]  /*0cb0*/  FSEL R69, R11, 1, P5 ;  /* 0x3f8000000b457808 */ /* 0x000fcc0002800000 */
[----:B------:R-:W-:Y:S01]  /*0cc0*/  @P5 FMUL R38, R38, 0.25 ;  /* 0x3e80000026265820 */ /* 0x000fe20000400000 */
[----:B------:R-:W-:Y:S02]  /*0cd0*/  FSETP.GEU.AND P5, PT, R39, 1.175494350822287508e-38, PT ;  /* 0x008000002700780b */ /* 0x000fe40003fae000 */
[----:B--2---:R-:W-:Y:S02]  /*0ce0*/  SEL R74, R29, RZ, !P2 ;  /* 0x000000ff1d4a7207 */ /* 0x004fe40005000000 */
[----:B------:R-:W-:Y:S01]  /*0cf0*/  @P6 FMUL R39, R39, 0.25 ;  /* 0x3e80000027276820 */ /* 0x000fe20000400000 */
[----:B------:R-:W-:Y:S02]  /*0d00*/  SEL R17, R17, RZ, !P2 ;  /* 0x000000ff11117207 */ /* 0x000fe40005000000 */
[----:B------:R-:W-:Y:S02]  /*0d10*/  SEL R71, R28, RZ, !P2 ;  /* 0x000000ff1c477207 */ /* 0x000fe40005000000 */
[----:B------:R-:W-:Y:S01]  /*0d20*/  SEL R16, R16, RZ, !P2 ;  /* 0x000000ff10107207 */ /* 0x000fe20005000000 */
[----:B------:R-:W-:Y:S01]  /*0d30*/  @!P0 FMUL R38, R38, 16777216 ;  /* 0x4b80000026268820 */ /* 0x000fe20000400000 */
[----:B------:R-:W-:-:S02]  /*0d40*/  FADD R74, R17, -R74 ;  /* 0x8000004a114a7221 */ /* 0x000fc40000000000 */
[----:B------:R-:W-:Y:S01]  /*0d50*/  @!P5 FMUL R39, R39, 16777216 ;  /* 0x4b8000002727d820 */ /* 0x000fe20000400000 */
[----:B------:R-:W-:Y:S01]  /*0d60*/  FADD R71, R16, -R71 ;  /* 0x8000004710477221 */ /* 0x000fe20000000000 */
[----:B------:R-:W-:Y:S01]  /*0d70*/  SEL R58, R33, RZ, !P1 ;  /* 0x000000ff213a7207 */ /* 0x000fe20004800000 */
[----:B------:R-:W0:Y:S01]  /*0d80*/  LDC.64 R16, c[0x0][0x298] ;  /* 0x0000a600ff107b82 */ /* 0x000e220000000a00 */
[----:B----4-:R-:W-:Y:S01]  /*0d90*/  SEL R13, R13, RZ, !P1 ;  /* 0x000000ff0d0d7207 */ /* 0x010fe20004800000 */
[----:B------:R-:W1:Y:S01]  /*0da0*/  MUFU.RCP R38, R38 ;  /* 0x0000002600267308 */ /* 0x000e620000001000 */
[----:B------:R-:W-:Y:S02]  /*0db0*/  SEL R59, R32, RZ, !P1 ;  /* 0x000000ff203b7207 */ /* 0x000fe40004800000 */
[----:B------:R-:W-:Y:S01]  /*0dc0*/  SEL R60, R35, RZ, !P1 ;  /* 0x000000ff233c7207 */ /* 0x000fe20004800000 */
[----:B------:R-:W-:Y:S01]  /*0dd0*/  FADD R58, R13, -R58 ;  /* 0x8000003a0d3a7221 */ /* 0x000fe20000000000 */
[----:B------:R-:W-:-:S03]  /*0de0*/  SEL R12, R12, RZ, !P1 ;  /* 0x000000ff0c0c7207 */ /* 0x000fc60004800000 */
[----:B------:R-:W2:Y:S01]  /*0df0*/  MUFU.RCP R39, R39 ;  /* 0x0000002700277308 */ /* 0x000ea20000001000 */
[----:B------:R-:W-:Y:S02]  /*0e00*/  SEL R15, R15, RZ, !P1 ;  /* 0x000000ff0f0f7207 */ /* 0x000fe40004800000 */
[----:B------:R-:W-:Y:S01]  /*0e10*/  FSEL R68, R11, 1, P6 ;  /* 0x3f8000000b447808 */ /* 0x000fe20003000000 */
[----:B------:R-:W-:-:S04]  /*0e20*/  FADD R59, R12, -R59 ;  /* 0x8000003b0c3b7221 */ /* 0x000fc80000000000 */
[----:B------:R-:W3:Y:S01]  /*0e30*/  MUFU.RCP R13, R62 ;  /* 0x0000003e000d7308 */ /* 0x000ee20000001000 */
[----:B------:R-:W-:Y:S01]  /*0e40*/  FADD R60, R15, -R60 ;  /* 0x8000003c0f3c7221 */ /* 0x000fe20000000000 */
[----:B------:R-:W-:Y:S02]  /*0e50*/  SEL R12, R18, RZ, !P2 ;  /* 0x000000ff120c7207 */ /* 0x000fe40005000000 */
[----:B------:R-:W-:Y:S01]  /*0e60*/  SEL R15, R30, RZ, !P2 ;  /* 0x000000ff1e0f7207 */ /* 0x000fe20005000000 */
[----:B------:R-:W-:Y:S01]  /*0e70*/  @!P0 FMUL R69, R69, 16777216 ;  /* 0x4b80000045458820 */ /* 0x000fe20000400000 */
[----:B------:R-:W-:Y:S01]  /*0e80*/  SEL R19, R19, RZ, !P2 ;  /* 0x000000ff13137207 */ /* 0x000fe20005000000 */
[----:B------:R-:W-:Y:S01]  /*0e90*/  @!P5 FMUL R68, R68, 16777216 ;  /* 0x4b8000004444d820 */ /* 0x000fe20000400000 */
[----:B------:R-:W-:Y:S02]  /*0ea0*/  SEL R70, R31, RZ, !P2 ;  /* 0x000000ff1f467207 */ /* 0x000fe40005000000 */
[----:B------:R-:W-:Y:S01]  /*0eb0*/  SEL R22, R21, RZ, !P3 ;  /* 0x000000ff15167207 */ /* 0x000fe20005800000 */
[----:B------:R-:W-:Y:S01]  /*0ec0*/  FADD R12, R12, -R15 ;  /* 0x8000000f0c0c7221 */ /* 0x000fe20000000000 */
[----:B------:R-:W-:Y:S01]  /*0ed0*/  SEL R14, R14, RZ, !P1 ;  /* 0x000000ff0e0e7207 */ /* 0x000fe20004800000 */
[----:B------:R-:W-:Y:S01]  /*0ee0*/  FADD R70, R19, -R70 ;  /* 0x8000004613467221 */ /* 0x000fe20000000000 */
[----:B------:R-:W-:Y:S01]  /*0ef0*/  SEL R61, R34, RZ, !P1 ;  /* 0x000000ff223d7207 */ /* 0x000fe20004800000 */
[----:B-1----:R-:W-:Y:S01]  /*0f00*/  FMUL R69, R38, R69 ;  /* 0x0000004526457220 */ /* 0x002fe20000400000 */
[----:B--2---:R-:W-:Y:S01]  /*0f10*/  FMUL R15, R39, R68 ;  /* 0x00000044270f7220 */ /* 0x004fe20000400000 */
[----:B------:R-:W-:Y:S01]  /*0f20*/  FADD R25, R25, -R22 ;  /* 0x8000001619197221 */ /* 0x000fe20000000000 */
[----:B------:R-:W-:-:S02]  /*0f30*/  CS2R R20, SRZ ;  /* 0x0000000000147805 */ /* 0x000fc4000001ff00 */
[----:B------:R-:W-:Y:S01]  /*0f40*/  CS2R R22, SRZ ;  /* 0x0000000000167805 */ /* 0x000fe2000001ff00 */
[----:B------:R-:W-:Y:S01]  /*0f50*/  FADD R61, R14, -R61 ;  /* 0x8000003d0e3d7221 */ /* 0x000fe20000000000 */
[----:B---3--:R-:W-:Y:S01]  /*0f60*/  FMUL R36, R13, R36 ;  /* 0x000000240d247220 */ /* 0x008fe20000400000 */
[----:B------:R-:W-:Y:S01]  /*0f70*/  FMUL R62, R69, R12 ;  /* 0x0000000c453e7220 */ /* 0x000fe20000400000 */
[----:B------:R-:W-:Y:S01]  /*0f80*/  FMUL R70, R15, R70 ;  /* 0x000000460f467220 */ /* 0x000fe20000400000 */
[----:B------:R-:W-:Y:S02]  /*0f90*/  CS2R R12, SRZ ;  /* 0x00000000000c7805 */ /* 0x000fe4000001ff00 */
[----:B------:R-:W-:Y:S01]  /*0fa0*/  CS2R R14, SRZ ;  /* 0x00000000000e7805 */ /* 0x000fe2000001ff00 */
[--C-:B0-----:R-:W-:Y:S01]  /*0fb0*/  IMAD.WIDE R18, R3, 0x4, R16.reuse ;  /* 0x0000000403127825 */ /* 0x101fe200078e0210 */
[----:B------:R-:W2:Y:S04]  /*0fc0*/  @!P1 LDG.E.EL.128 R20, desc[UR4][R56.64] ;  /* 0x0000000438149981 */ /* 0x000ea8000c2e1d00 */
[----:B------:R-:W3:Y:S01]  /*0fd0*/  @!P3 LDG.E.EL.128 R12, desc[UR4][R18.64+-0xc00] ;  /* 0xfff40004120cb981 */ /* 0x000ee2000c2e1d00 */
[----:B------:R-:W-:Y:S01]  /*0fe0*/  IMAD.WIDE R16, R0, 0x4, R16 ;  /* 0x0000000400107825 */ /* 0x000fe200078e0210 */
[----:B--2---:R-:W-:-:S02]  /*0ff0*/  SEL R21, R21, RZ, !P1 ;  /* 0x000000ff15157207 */ /* 0x004fc40004800000 */
[----:B------:R-:W-:Y:S02]  /*1000*/  SEL R23, R23, RZ, !P1 ;  /* 0x000000ff17177207 */ /* 0x000fe40004800000 */
[----:B---3--:R-:W-:Y:S02]  /*1010*/  SEL R12, R12, RZ, !P3 ;  /* 0x000000ff0c0c7207 */ /* 0x008fe40005800000 */
[----:B------:R-:W-:Y:S01]  /*1020*/  SEL R13, R13, RZ, !P3 ;  /* 0x000000ff0d0d7207 */ /* 0x000fe20005800000 */
[----:B------:R-:W-:Y:S01]  /*1030*/  FADD R21, R21, 9.9999997473787516356e-06 ;  /* 0x3727c5ac15157421 */ /* 0x000fe20000000000 */
[----:B------:R-:W-:Y:S01]  /*1040*/  FADD R23, R23, 9.9999997473787516356e-06 ;  /* 0x3727c5ac17177421 */ /* 0x000fe20000000000 */
[----:B------:R-:W-:Y:S02]  /*1050*/  FADD R12, R12, 9.9999997473787516356e-06 ;  /* 0x3727c5ac0c0c7421 */ /* 0x000fe40000000000 */
[----:B------:R-:W-:Y:S01]  /*1060*/  FADD R13, R13, 9.9999997473787516356e-06 ;  /* 0x3727c5ac0d0d7421 */ /* 0x000fe20000000000 */
[----:B------:R-:W0:Y:S08]  /*1070*/  MUFU.SQRT R33, R21 ;  /* 0x0000001500217308 */ /* 0x000e300000002000 */
[----:B------:R-:W-:Y:S08]  /*1080*/  MUFU.SQRT R21, R23 ;  /* 0x0000001700157308 */ /* 0x000ff00000002000 */
[----:B------:R1:W-:Y:S08]  /*1090*/  MUFU.SQRT R23, R12 ;  /* 0x0000000c00177308 */ /* 0x0003f00000002000 */
[----:B------:R2:W-:Y:S01]  /*10a0*/  MUFU.SQRT R18, R13 ;  /* 0x0000000d00127308 */ /* 0x0005e20000002000 */
[----:B-1----:R-:W-:-:S02]  /*10b0*/  SEL R12, R14, RZ, !P3 ;  /* 0x000000ff0e0c7207 */ /* 0x002fc40005800000 */
[----:B--2---:R-:W-:-:S03]  /*10c0*/  SEL R13, R15, RZ, !P3 ;  /* 0x000000ff0f0d7207 */ /* 0x004fc60005800000 */
[----:B------:R-:W-:Y:S02]  /*10d0*/  FADD R12, R12, 9.9999997473787516356e-06 ;  /* 0x3727c5ac0c0c7421 */ /* 0x000fe40000000000 */
[----:B------:R-:W-:Y:S02]  /*10e0*/  FADD R13, R13, 9.9999997473787516356e-06 ;  /* 0x3727c5ac0d0d7421 */ /* 0x000fe40000000000 */
[----:B------:R-:W-:Y:S01]  /*10f0*/  MUFU.SQRT R19, R12 ;  /* 0x0000000c00137308 */ /* 0x000fe20000002000 */
[----:B------:R-:W-:-:S07]  /*1100*/  CS2R R14, SRZ ;  /* 0x00000000000e7805 */ /* 0x000fce000001ff00 */
[----:B------:R1:W-:Y:S02]  /*1110*/  MUFU.SQRT R28, R13 ;  /* 0x0000000d001c7308 */ /* 0x0003e40000002000 */
[----:B-1----:R-:W-:-:S06]  /*1120*/  CS2R R12, SRZ ;  /* 0x00000000000c7805 */ /* 0x002fcc000001ff00 */
[----:B------:R1:W2:Y:S01]  /*1130*/  @!P4 LDG.E.EL.128 R12, desc[UR4][R16.64+-0xc00] ;  /* 0xfff40004100cc981 */ /* 0x0002a2000c2e1d00 */
[----:B------:R-:W-:-:S05]  /*1140*/  SEL R20, R20, RZ, !P1 ;  /* 0x000000ff14147207 */ /* 0x000fca0004800000 */
[----:B------:R-:W-:-:S04]  /*1150*/  FADD R20, R20, 9.9999997473787516356e-06 ;  /* 0x3727c5ac14147421 */ /* 0x000fc80000000000 */
[----:B------:R-:W3:Y:S01]  /*1160*/  MUFU.SQRT R32, R20 ;  /* 0x0000001400207308 */ /* 0x000ee20000002000 */
[----:B------:R-:W-:Y:S02]  /*1170*/  SEL R22, R22, RZ, !P1 ;  /* 0x000000ff16167207 */ /* 0x000fe40004800000 */
[----:B0-----:R-:W-:-:S03]  /*1180*/  FSETP.GT.AND P6, PT, R33, 8.50705917302346158658e+37, PT ;  /* 0x7e8000002100780b */ /* 0x001fc60003fc4000 */
[----:B------:R-:W-:Y:S01]  /*1190*/  FADD R22, R22, 9.9999997473787516356e-06 ;  /* 0x3727c5ac16167421 */ /* 0x000fe20000000000 */
[----:B---3--:R-:W-:-:S03]  /*11a0*/  FSETP.GT.AND P5, PT, R32, 8.50705917302346158658e+37, PT ;  /* 0x7e8000002000780b */ /* 0x008fc60003fa4000 */
[----:B------:R-:W0:Y:S01]  /*11b0*/  MUFU.SQRT R20, R22 ;  /* 0x0000001600147308 */ /* 0x000e220000002000 */
[----:B------:R-:W-:Y:S02]  /*11c0*/  FSETP.GEU.AND P0, PT, R32, 1.175494350822287508e-38, PT ;  /* 0x008000002000780b */ /* 0x000fe40003f0e000 */
[----:B------:R-:W-:-:S07]  /*11d0*/  FSEL R35, R11, 1, P5 ;  /* 0x3f8000000b237808 */ /* 0x000fce0002800000 */
[----:B------:R-:W-:Y:S01]  /*11e0*/  @P5 FMUL R32, R32, 0.25 ;  /* 0x3e80000020205820 */ /* 0x000fe20000400000 */
[C---:B------:R-:W-:Y:S01]  /*11f0*/  FSETP.GEU.AND P5, PT, R33.reuse, 1.175494350822287508e-38, PT ;  /* 0x008000002100780b */ /* 0x040fe20003fae000 */
[----:B------:R-:W-:Y:S01]  /*1200*/  @P6 FMUL R33, R33, 0.25 ;  /* 0x3e80000021216820 */ /* 0x000fe20000400000 */
[----:B------:R-:W-:-:S11]  /*1210*/  FSEL R34, R11, 1, P6 ;  /* 0x3f8000000b227808 */ /* 0x000fd60003000000 */
[----:B------:R-:W-:Y:S01]  /*1220*/  @!P5 FMUL R33, R33, 16777216 ;  /* 0x4b8000002121d820 */ /* 0x000fe20000400000 */
[----:B------:R-:W-:Y:S01]  /*1230*/  @!P5 FMUL R34, R34, 16777216 ;  /* 0x4b8000002222d820 */ /* 0x000fe20000400000 */
[----:B0-----:R-:W-:Y:S01]  /*1240*/  FSETP.GT.AND P5, PT, R20, 8.50705917302346158658e+37, PT ;  /* 0x7e8000001400780b */ /* 0x001fe20003fa4000 */
[----:B------:R-:W-:Y:S01]  /*1250*/  @!P0 FMUL R32, R32, 16777216 ;  /* 0x4b80000020208820 */ /* 0x000fe20000400000 */
[----:B------:R-:W-:Y:S01]  /*1260*/  FSETP.GT.AND P6, PT, R21, 8.50705917302346158658e+37, PT ;  /* 0x7e8000001500780b */ /* 0x000fe20003fc4000 */
[----:B------:R-:W-:Y:S01]  /*1270*/  @!P0 FMUL R35, R35, 16777216 ;  /* 0x4b80000023238820 */ /* 0x000fe20000400000 */
[----:B------:R-:W-:Y:S02]  /*1280*/  FSETP.GEU.AND P0, PT, R20, 1.175494350822287508e-38, PT ;  /* 0x008000001400780b */ /* 0x000fe40003f0e000 */
[----:B------:R-:W-:-:S07]  /*1290*/  FSEL R29, R11, 1, P5 ;  /* 0x3f8000000b1d7808 */ /* 0x000fce0002800000 */
[----:B------:R-:W-:Y:S01]  /*12a0*/  @P5 FMUL R20, R20, 0.25 ;  /* 0x3e80000014145820 */ /* 0x000fe20000400000 */
[C---:B------:R-:W-:Y:S01]  /*12b0*/  FSETP.GEU.AND P5, PT, R21.reuse, 1.175494350822287508e-38, PT ;  /* 0x008000001500780b */ /* 0x040fe20003fae000 */
[----:B------:R-:W-:Y:S01]  /*12c0*/  @P6 FMUL R21, R21, 0.25 ;  /* 0x3e80000015156820 */ /* 0x000fe20000400000 */
[----:B------:R-:W-:Y:S01]  /*12d0*/  FSEL R22, R11, 1, P6 ;  /* 0x3f8000000b167808 */ /* 0x000fe20003000000 */
[----:B------:R-:W-:-:S10]  /*12e0*/  IMAD.MOV.U32 R69, RZ, RZ, 0x3e800000 ;  /* 0x3e800000ff457424 */ /* 0x000fd400078e00ff */
[----:B------:R-:W-:Y:S01]  /*12f0*/  @!P5 FMUL R21, R21, 16777216 ;  /* 0x4b8000001515d820 */ /* 0x000fe20000400000 */
[----:B------:R-:W-:Y:S01]  /*1300*/  @!P5 FMUL R22, R22, 16777216 ;  /* 0x4b8000001616d820 */ /* 0x000fe20000400000 */
[----:B------:R-:W-:Y:S01]  /*1310*/  FSETP.GT.AND P5, PT, R23, 8.50705917302346158658e+37, PT ;  /* 0x7e8000001700780b */ /* 0x000fe20003fa4000 */
        /* <DEDUP_REMOVED lines=9> */
[----:B------:R-:W0:Y:S10]  /*13b0*/  MUFU.RCP R20, R20 ;  /* 0x0000001400147308 */ /* 0x000e340000001000 */
[----:B------:R-:W-:Y:S01]  /*13c0*/  @!P5 FMUL R18, R18, 16777216 ;  /* 0x4b8000001212d820 */ /* 0x000fe20000400000 */
[----:B------:R-:W-:Y:S01]  /*13d0*/  @!P5 FMUL R31, R31, 16777216 ;  /* 0x4b8000001f1fd820 */ /* 0x000fe20000400000 */
[----:B------:R-:W-:Y:S01]  /*13e0*/  FSETP.GT.AND P5, PT, R19, 8.50705917302346158658e+37, PT ;  /* 0x7e8000001300780b */ /* 0x000fe20003fa4000 */
[----:B------:R-:W3:Y:S01]  /*13f0*/  MUFU.RCP R66, R66 ;  /* 0x0000004200427308 */ /* 0x000ee20000001000 */
[----:B------:R-:W-:Y:S01]  /*1400*/  FSETP.GT.AND P6, PT, R28, 8.50705917302346158658e+37, PT ;  /* 0x7e8000001c00780b */ /* 0x000fe20003fc4000 */
[----:B------:R-:W-:Y:S01]  /*1410*/  @!P0 FMUL R23, R23, 16777216 ;  /* 0x4b80000017178820 */ /* 0x000fe20000400000 */
[----:B------:R-:W-:-:S05]  /*1420*/  @!P0 FMUL R38, R38, 16777216 ;  /* 0x4b80000026268820 */ /* 0x000fca0000400000 */
[----:B------:R-:W4:Y:S01]  /*1430*/  MUFU.RCP R32, R32 ;  /* 0x0000002000207308 */ /* 0x000f220000001000 */
[----:B------:R-:W-:Y:S01]  /*1440*/  FSETP.GEU.AND P0, PT, R19, 1.175494350822287508e-38, PT ;  /* 0x008000001300780b */ /* 0x000fe20003f0e000 */
[----:B0-----:R-:W-:Y:S01]  /*1450*/  FMUL R30, R20, R29 ;  /* 0x0000001d141e7220 */ /* 0x001fe20000400000 */
[----:B------:R-:W-:Y:S01]  /*1460*/  FSEL R56, R69, 1, P5 ;  /* 0x3f80000045387808 */ /* 0x000fe20002800000 */
[----:B------:R-:W-:Y:S01]  /*1470*/  @P5 FMUL R19, R19, 0.25 ;  /* 0x3e80000013135820 */ /* 0x000fe20000400000 */
[----:B------:R-:W-:-:S03]  /*1480*/  FSETP.GEU.AND P5, PT, R28, 1.175494350822287508e-38, PT ;  /* 0x008000001c00780b */ /* 0x000fc60003fae000 */
[----:B------:R-:W0:Y:S01]  /*1490*/  MUFU.RCP R21, R21 ;  /* 0x0000001500157308 */ /* 0x000e220000001000 */
[----:B---3--:R-:W-:Y:S01]  /*14a0*/  FMUL R37, R66, R37 ;  /* 0x0000002542257220 */ /* 0x008fe20000400000 */
[----:B------:R-:W-:Y:S01]  /*14b0*/  @P6 FMUL R28, R28, 0.25 ;  /* 0x3e8000001c1c6820 */ /* 0x000fe20000400000 */
[----:B----4-:R-:W-:Y:S01]  /*14c0*/  FMUL R66, R32, R35 ;  /* 0x0000002320427220 */ /* 0x010fe20000400000 */
[----:B------:R-:W-:-:S06]  /*14d0*/  FSEL R35, R69, 1, P6 ;  /* 0x3f80000045237808 */ /* 0x000fcc0003000000 */
[----:B------:R-:W-:Y:S01]  /*14e0*/  @!P5 FMUL R28, R28, 16777216 ;  /* 0x4b8000001c1cd820 */ /* 0x000fe20000400000 */
[----:B------:R-:W-:Y:S01]  /*14f0*/  @!P5 FMUL R35, R35, 16777216 ;  /* 0x4b8000002323d820 */ /* 0x000fe20000400000 */
[----:B0-----:R-:W-:Y:S01]  /*1500*/  FMUL R39, R21, R22 ;  /* 0x0000001615277220 */ /* 0x001fe20000400000 */
[----:B------:R-:W-:Y:S01]  /*1510*/  @!P0 FMUL R19, R19, 16777216 ;  /* 0x4b80000013138820 */ /* 0x000fe20000400000 */
[----:B------:R-:W-:Y:S01]  /*1520*/  @!P0 FMUL R56, R56, 16777216 ;  /* 0x4b80000038388820 */ /* 0x000fe20000400000 */
[----:B------:R-:W-:Y:S01]  /*1530*/  FMUL R71, R36, R71 ;  /* 0x0000004724477220 */ /* 0x000fe20000400000 */
[----:B------:R-:W-:Y:S01]  /*1540*/  FMUL R61, R30, R61 ;  /* 0x0000003d1e3d7220 */ /* 0x000fe20000400000 */
[----:B------:R-:W-:Y:S01]  /*1550*/  FMUL R74, R37, R74 ;  /* 0x0000004a254a7220 */ /* 0x000fe20000400000 */
[----:B------:R-:W-:Y:S01]  /*1560*/  FMUL R60, R39, R60 ;  /* 0x0000003c273c7220 */ /* 0x000fe20000400000 */
[----:B------:R-:W0:Y:S08]  /*1570*/  MUFU.RCP R33, R33 ;  /* 0x0000002100217308 */ /* 0x000e300000001000 */
[----:B------:R-:W-:Y:S08]  /*1580*/  MUFU.RCP R28, R28 ;  /* 0x0000001c001c7308 */ /* 0x000ff00000001000 */
[----:B------:R-:W-:Y:S01]  /*1590*/  MUFU.RCP R23, R23 ;  /* 0x0000001700177308 */ /* 0x000fe20000001000 */
[----:B0-----:R-:W-:-:S02]  /*15a0*/  FMUL R57, R33, R34 ;  /* 0x0000002221397220 */ /* 0x001fc40000400000 */
[----:B------:R-:W0:Y:S05]  /*15b0*/  LDC.64 R32, c[0x0][0x248] ;  /* 0x00009200ff207b82 */ /* 0x000e2a0000000a00 */
[----:B------:R-:W-:Y:S08]  /*15c0*/  MUFU.RCP R18, R18 ;  /* 0x0000001200127308 */ /* 0x000ff00000001000 */
[----:B------:R-:W-:Y:S01]  /*15d0*/  MUFU.RCP R19, R19 ;  /* 0x0000001300137308 */ /* 0x000fe20000001000 */
[----:B------:R-:W-:Y:S01]  /*15e0*/  FMUL R59, R66, R59 ;  /* 0x0000003b423b7220 */ /* 0x000fe20000400000 */
[----:B-1----:R-:W-:Y:S01]  /*15f0*/  CS2R R16, SRZ ;  /* 0x0000000000107805 */ /* 0x002fe2000001ff00 */
[----:B------:R-:W-:Y:S01]  /*1600*/  IMAD.WIDE R40, R3, 0x4, R40 ;  /* 0x0000000403287825 */ /* 0x000fe200078e0228 */
[----:B--2---:R-:W-:-:S05]  /*1610*/  SEL R13, R13, RZ, !P4 ;  /* 0x000000ff0d0d7207 */ /* 0x004fca0006000000 */
[----:B------:R-:W-:-:S04]  /*1620*/  FADD R13, R13, 9.9999997473787516356e-06 ;  /* 0x3727c5ac0d0d7421 */ /* 0x000fc80000000000 */
[----:B------:R-:W1:Y:S01]  /*1630*/  MUFU.SQRT R20, R13 ;  /* 0x0000000d00147308 */ /* 0x000e620000002000 */
[----:B------:R-:W-:-:S05]  /*1640*/  SEL R12, R12, RZ, !P4 ;  /* 0x000000ff0c0c7207 */ /* 0x000fca0006000000 */
[----:B------:R-:W-:-:S04]  /*1650*/  FADD R12, R12, 9.9999997473787516356e-06 ;  /* 0x3727c5ac0c0c7421 */ /* 0x000fc80000000000 */
[----:B------:R-:W2:Y:S01]  /*1660*/  MUFU.SQRT R21, R12 ;  /* 0x0000000c00157308 */ /* 0x000ea20000002000 */
[----:B------:R-:W-:Y:S02]  /*1670*/  SEL R14, R14, RZ, !P4 ;  /* 0x000000ff0e0e7207 */ /* 0x000fe40006000000 */
[----:B-1----:R-:W-:-:S03]  /*1680*/  FSETP.GT.AND P5, PT, R20, 8.50705917302346158658e+37, PT ;  /* 0x7e8000001400780b */ /* 0x002fc60003fa4000 */
[----:B------:R-:W-:Y:S01]  /*1690*/  FADD R14, R14, 9.9999997473787516356e-06 ;  /* 0x3727c5ac0e0e7421 */ /* 0x000fe20000000000 */
[----:B------:R-:W-:Y:S02]  /*16a0*/  FSETP.GEU.AND P0, PT, R20, 1.175494350822287508e-38, PT ;  /* 0x008000001400780b */ /* 0x000fe40003f0e000 */
[----:B------:R-:W-:Y:S01]  /*16b0*/  FSEL R29, R69, 1, P5 ;  /* 0x3f800000451d7808 */ /* 0x000fe20002800000 */
[----:B------:R-:W1:Y:S01]  /*16c0*/  MUFU.SQRT R36, R14 ;  /* 0x0000000e00247308 */ /* 0x000e620000002000 */
[----:B------:R-:W-:-:S05]  /*16d0*/  SEL R15, R15, RZ, !P4 ;  /* 0x000000ff0f0f7207 */ /* 0x000fca0006000000 */
[----:B------:R-:W-:Y:S01]  /*16e0*/  @P5 FMUL R20, R20, 0.25 ;  /* 0x3e80000014145820 */ /* 0x000fe20000400000 */
[----:B--2---:R-:W-:Y:S01]  /*16f0*/  FSETP.GT.AND P5, PT, R21, 8.50705917302346158658e+37, PT ;  /* 0x7e8000001500780b */ /* 0x004fe20003fa4000 */
[----:B------:R-:W-:Y:S01]  /*1700*/  FADD R15, R15, 9.9999997473787516356e-06 ;  /* 0x3727c5ac0f0f7421 */ /* 0x000fe20000000000 */
[----:B------:R-:W-:-:S03]  /*1710*/  FSETP.GEU.AND P1, PT, R21, 1.175494350822287508e-38, PT ;  /* 0x008000001500780b */ /* 0x000fc60003f2e000 */
[----:B------:R-:W2:Y:S01]  /*1720*/  MUFU.SQRT R30, R15 ;  /* 0x0000000f001e7308 */ /* 0x000ea20000002000 */
[----:B------:R-:W-:-:S07]  /*1730*/  FSEL R37, R69, 1, P5 ;  /* 0x3f80000045257808 */ /* 0x000fce0002800000 */
[----:B------:R-:W-:Y:S01]  /*1740*/  @P5 FMUL R21, R21, 0.25 ;  /* 0x3e80000015155820 */ /* 0x000fe20000400000 */
[C---:B-1----:R-:W-:Y:S02]  /*1750*/  FSETP.GT.AND P5, PT, R36.reuse, 8.50705917302346158658e+37, PT ;  /* 0x7e8000002400780b */ /* 0x042fe40003fa4000 */
[----:B------:R-:W-:Y:S02]  /*1760*/  FSETP.GEU.AND P2, PT, R36, 1.175494350822287508e-38, PT ;  /* 0x008000002400780b */ /* 0x000fe40003f4e000 */
[----:B--2---:R-:W-:Y:S02]  /*1770*/  FSETP.GT.AND P6, PT, R30, 8.50705917302346158658e+37, PT ;  /* 0x7e8000001e00780b */ /* 0x004fe40003fc4000 */
[----:B------:R-:W-:-:S07]  /*1780*/  FSEL R39, R69, 1, P5 ;  /* 0x3f80000045277808 */ /* 0x000fce0002800000 */
[----:B------:R-:W-:Y:S01]  /*1790*/  @P5 FMUL R36, R36, 0.25 ;  /* 0x3e80000024245820 */ /* 0x000fe20000400000 */
[----:B------:R-:W-:-:S03]  /*17a0*/  FSETP.GEU.AND P5, PT, R30, 1.175494350822287508e-38, PT ;  /* 0x008000001e00780b */ /* 0x000fc60003fae000 */
[----:B------:R-:W-:-:S10]  /*17b0*/  @P6 FMUL R30, R30, 0.25 ;  /* 0x3e8000001e1e6820 */ /* 0x000fd40000400000 */
[----:B------:R-:W-:Y:S01]  /*17c0*/  @!P5 FMUL R30, R30, 16777216 ;  /* 0x4b8000001e1ed820 */ /* 0x000fe20000400000 */
[----:B------:R-:W-:-:S05]  /*17d0*/  FSEL R69, R69, 1, P6 ;  /* 0x3f80000045457808 */ /* 0x000fca0003000000 */
[----:B------:R-:W1:Y:S01]  /*17e0*/  MUFU.RCP R30, R30 ;  /* 0x0000001e001e7308 */ /* 0x000e620000001000 */
[----:B------:R-:W-:Y:S01]  /*17f0*/  @!P0 FMUL R20, R20, 16777216 ;  /* 0x4b80000014148820 */ /* 0x000fe20000400000 */
[----:B------:R-:W-:Y:S01]  /*1800*/  @!P5 FMUL R69, R69, 16777216 ;  /* 0x4b8000004545d820 */ /* 0x000fe20000400000 */
[----:B------:R-:W-:Y:S02]  /*1810*/  FMUL R12, R28, R35 ;  /* 0x000000231c0c7220 */ /* 0x000fe40000400000 */
[----:B------:R-:W2:Y:S01]  /*1820*/  LDC.64 R34, c[0x0][0x270] ;  /* 0x00009c00ff227b82 */ /* 0x000ea20000000a00 */
[----:B------:R-:W-:Y:S02]  /*1830*/  @!P2 FMUL R36, R36, 16777216 ;  /* 0x4b8000002424a820 */ /* 0x000fe40000400000 */
[----:B------:R-:W3:Y:S01]  /*1840*/  MUFU.RCP R20, R20 ;  /* 0x0000001400147308 */ /* 0x000ee20000001000 */
[----:B------:R-:W-:Y:S01]  /*1850*/  @!P2 FMUL R39, R39, 16777216 ;  /* 0x4b8000002727a820 */ /* 0x000fe20000400000 */
[----:B------:R-:W-:Y:S01]  /*1860*/  ISETP.NE.AND P2, PT, R63, RZ, PT ;  /* 0x000000ff3f00720c */ /* 0x000fe20003f45270 */
[----:B------:R-:W-:Y:S01]  /*1870*/  FMUL R63, R23, R38 ;  /* 0x00000026173f7220 */ /* 0x000fe20000400000 */
[----:B------:R-:W-:Y:S01]  /*1880*/  @!P0 FMUL R29, R29, 16777216 ;  /* 0x4b8000001d1d8820 */ /* 0x000fe20000400000 */
[----:B------:R-:W-:Y:S01]  /*1890*/  @!P1 FMUL R21, R21, 16777216 ;  /* 0x4b80000015159820 */ /* 0x000fe20000400000 */
[----:B------:R-:W-:Y:S01]  /*18a0*/  @!P1 FMUL R37, R37, 16777216 ;  /* 0x4b80000025259820 */ /* 0x000fe20000400000 */
[----:B-1----:R-:W-:Y:S01]  /*18b0*/  FMUL R80, R30, R69 ;  /* 0x000000451e507220 */ /* 0x002fe20000400000 */
[----:B------:R-:W-:Y:S01]  /*18c0*/  ISETP.NE.AND P0, PT, R65, RZ, PT ;  /* 0x000000ff4100720c */ /* 0x000fe20003f05270 */
[----:B------:R-:W1:Y:S01]  /*18d0*/  LDC.64 R68, c[0x0][0x2a0] ;  /* 0x0000a800ff447b82 */ /* 0x000e620000000a00 */
[----:B------:R-:W-:Y:S01]  /*18e0*/  ISETP.NE.AND P1, PT, R64, RZ, PT ;  /* 0x000000ff4000720c */ /* 0x000fe20003f25270 */
[----:B------:R-:W-:Y:S01]  /*18f0*/  FMUL R63, R63, R24 ;  /* 0x000000183f3f7220 */ /* 0x000fe20000400000 */
[----:B------:R-:W-:Y:S01]  /*1900*/  ISETP.NE.AND P6, PT, R67, 0x100, PT ;  /* 0x000001004300780c */ /* 0x000fe20003fc5270 */
[----:B------:R4:W5:Y:S04]  /*1910*/  MUFU.RCP R24, R21 ;  /* 0x0000001500187308 */ /* 0x0009680000001000 */
[----:B------:R-:W1:Y:S01]  /*1920*/  LDC.64 R64, c[0x0][0x2a8] ;  /* 0x0000aa00ff407b82 */ /* 0x000e620000000a00 */
[----:B---3--:R-:W-:-:S03]  /*1930*/  FMUL R78, R20, R29 ;  /* 0x0000001d144e7220 */ /* 0x008fc60000400000 */
[----:B------:R-:W3:Y:S01]  /*1940*/  MUFU.RCP R36, R36 ;  /* 0x0000002400247308 */ /* 0x000ee20000001000 */
[----:B------:R-:W-:Y:S01]  /*1950*/  FMUL R66, R18, R31 ;  /* 0x0000001f12427220 */ /* 0x000fe20000400000 */
[----:B------:R-:W-:Y:S01]  /*1960*/  FMUL R13, R19, R56 ;  /* 0x00000038130d7220 */ /* 0x000fe20000400000 */
[----:B----4-:R-:W-:Y:S02]  /*1970*/  CS2R R20, SRZ ;  /* 0x0000000000147805 */ /* 0x010fe4000001ff00 */
[----:B------:R-:W-:Y:S02]  /*1980*/  CS2R R22, SRZ ;  /* 0x0000000000167805 */ /* 0x000fe4000001ff00 */
[----:B------:R-:W-:Y:S01]  /*1990*/  CS2R R18, SRZ ;  /* 0x0000000000127805 */ /* 0x000fe2000001ff00 */
[----:B0-----:R-:W-:-:S04]  /*19a0*/  IMAD.WIDE R28, R3, 0x4, R32 ;  /* 0x00000004031c7825 */ /* 0x001fc800078e0220 */
[----:B------:R-:W-:Y:S01]  /*19b0*/  FMUL R58, R57, R58 ;  /* 0x0000003a393a7220 */ /* 0x000fe20000400000 */
[----:B------:R-:W-:Y:S01]  /*19c0*/  FMUL R57, R12, R27 ;  /* 0x0000001b0c397220 */ /* 0x000fe20000400000 */
[----:B------:R-:W-:Y:S01]  /*19d0*/  FMUL R56, R13, R26 ;  /* 0x0000001a0d387220 */ /* 0x000fe20000400000 */
[----:B------:R-:W-:Y:S01]  /*19e0*/  CS2R R12, SRZ ;  /* 0x00000000000c7805 */ /* 0x000fe2000001ff00 */
[----:B------:R0:W4:Y:S01]  /*19f0*/  @!P6 LDG.E.EL.128 R20, desc[UR4][R28.64+-0x400] ;  /* 0xfffc00041c14e981 */ /* 0x000122000c2e1d00 */
[----:B------:R-:W-:Y:S02]  /*1a00*/  CS2R R14, SRZ ;  /* 0x00000000000e7805 */ /* 0x000fe4000001ff00 */
[----:B------:R-:W-:Y:S01]  /*1a10*/  CS2R R30, SRZ ;  /* 0x00000000001e7805 */ /* 0x000fe2000001ff00 */
[----:B-----5:R-:W-:Y:S01]  /*1a20*/  FMUL R79, R24, R37 ;  /* 0x00000025184f7220 */ /* 0x020fe20000400000 */
[----:B------:R2:W5:Y:S01]  /*1a30*/  @!P6 LDG.E.EL.128 R16, desc[UR4][R40.64+-0x400] ;  /* 0xfffc00042810e981 */ /* 0x000562000c2e1d00 */
[----:B---3--:R-:W-:Y:S01]  /*1a40*/  FMUL R81, R36, R39 ;  /* 0x0000002724517220 */ /* 0x008fe20000400000 */
[----:B0-----:R-:W-:Y:S01]  /*1a50*/  CS2R R28, SRZ ;  /* 0x00000000001c7805 */ /* 0x001fe2000001ff00 */
[----:B------:R-:W-:Y:S01]  /*1a60*/  FMUL R78, R78, R55 ;  /* 0x000000374e4e7220 */ /* 0x000fe20000400000 */
[----:B------:R0:W3:Y:S01]  /*1a70*/  @!P6 LDG.E.EL.128 R12, desc[UR4][R42.64+-0x400] ;  /* 0xfffc00042a0ce981 */ /* 0x0000e2000c2e1d00 */
[----:B--2---:R-:W-:-:S04]  /*1a80*/  IMAD.WIDE R40, R3, 0x4, R34 ;  /* 0x0000000403287825 */ /* 0x004fc800078e0222 */
[----:B------:R-:W-:Y:S01]  /*1a90*/  FMUL R79, R79, R54 ;  /* 0x000000364f4f7220 */ /* 0x000fe20000400000 */
[----:B------:R-:W-:Y:S02]  /*1aa0*/  CS2R R36, SRZ ;  /* 0x0000000000247805 */ /* 0x000fe4000001ff00 */
[----:B------:R-:W-:Y:S01]  /*1ab0*/  CS2R R38, SRZ ;  /* 0x0000000000267805 */ /* 0x000fe2000001ff00 */
[C---:B-1----:R-:W-:Y:S01]  /*1ac0*/  IMAD.WIDE R54, R0.reuse, 0x4, R68 ;  /* 0x0000000400367825 */ /* 0x042fe200078e0244 */
[----:B------:R1:W2:Y:S01]  /*1ad0*/  @!P2 LDG.E.EL.128 R28, desc[UR4][R40.64+-0x800] ;  /* 0xfff80004281ca981 */ /* 0x0002a2000c2e1d00 */
[----:B0-----:R-:W-:Y:S02]  /*1ae0*/  CS2R R42, SRZ ;  /* 0x00000000002a7805 */ /* 0x001fe4000001ff00 */
[----:B------:R-:W-:Y:S01]  /*1af0*/  IMAD.WIDE R76, R0, 0x4, R64 ;  /* 0x00000004004c7825 */ /* 0x000fe200078e0240 */
[----:B------:R-:W2:Y:S01]  /*1b00*/  @!P4 LDG.E.EL.128 R36, desc[UR4][R54.64+-0xc00] ;  /* 0xfff400043624c981 */ /* 0x000ea2000c2e1d00 */
[----:B-1----:R-:W-:-:S06]  /*1b10*/  CS2R R40, SRZ ;  /* 0x0000000000287805 */ /* 0x002fcc000001ff00 */
[----:B------:R-:W3:Y:S01]  /*1b20*/  @!P4 LDG.E.EL.128 R40, desc[UR4][R76.64+-0xc00] ;  /* 0xfff400044c28c981 */ /* 0x000ee2000c2e1d00 */
[----:B------:R-:W-:Y:S01]  /*1b30*/  FMUL R66, R66, R25 ;  /* 0x0000001942427220 */ /* 0x000fe20000400000 */
[----:B------:R-:W-:Y:S02]  /*1b40*/  CS2R R24, SRZ ;  /* 0x0000000000187805 */ /* 0x000fe4000001ff00 */
[----:B------:R-:W-:Y:S01]  /*1b50*/  CS2R R26, SRZ ;  /* 0x00000000001a7805 */ /* 0x000fe2000001ff00 */
[----:B------:R-:W-:-:S04]  /*1b60*/  IMAD.WIDE R32, R0, 0x4, R32 ;  /* 0x0000000400207825 */ /* 0x000fc800078e0220 */
[----:B------:R-:W-:Y:S01]  /*1b70*/  FMUL R80, R80, R53 ;  /* 0x0000003550507220 */ /* 0x000fe20000400000 */
[----:B------:R-:W-:Y:S01]  /*1b80*/  FMUL R81, R81, R52 ;  /* 0x0000003451517220 */ /* 0x000fe20000400000 */
[----:B------:R-:W-:Y:S01]  /*1b90*/  IMAD.WIDE R52, R0, 0x4, R34 ;  /* 0x0000000400347825 */ /* 0x000fe200078e0222 */
[----:B------:R0:W4:Y:S01]  /*1ba0*/  @!P1 LDG.E.EL.128 R24, desc[UR4][R32.64+-0x400] ;  /* 0xfffc000420189981 */ /* 0x000122000c2e1d00 */
[----:B------:R-:W-:Y:S02]  /*1bb0*/  CS2R R34, SRZ ;  /* 0x0000000000227805 */ /* 0x000fe4000001ff00 */
[----:B0-----:R-:W-:-:S06]  /*1bc0*/  CS2R R32, SRZ ;  /* 0x0000000000207805 */ /* 0x001fcc000001ff00 */
[----:B------:R2:W4:Y:S01]  /*1bd0*/  @!P0 LDG.E.EL.128 R32, desc[UR4][R52.64+-0x800] ;  /* 0xfff8000434208981 */ /* 0x000522000c2e1d00 */
[----:B------:R-:W-:-:S04]  /*1be0*/  IMAD.WIDE R68, R3, 0x4, R68 ;  /* 0x0000000403447825 */ /* 0x000fc800078e0244 */
[----:B------:R-:W-:Y:S01]  /*1bf0*/  IMAD.WIDE R64, R3, 0x4, R64 ;  /* 0x0000000403407825 */ /* 0x000fe200078e0240 */
[----:B--2---:R-:W-:Y:S02]  /*1c00*/  SEL R53, R38, RZ, !P4 ;  /* 0x000000ff26357207 */ /* 0x004fe40006000000 */
[----:B------:R-:W-:Y:S02]  /*1c10*/  SEL R38, R39, RZ, !P4 ;  /* 0x000000ff27267207 */ /* 0x000fe40006000000 */
[----:B------:R-:W-:Y:S02]  /*1c20*/  SEL R39, R36, RZ, !P4 ;  /* 0x000000ff24277207 */ /* 0x000fe40006000000 */
[----:B------:R-:W-:Y:S02]  /*1c30*/  SEL R36, R37, RZ, !P4 ;  /* 0x000000ff25247207 */ /* 0x000fe40006000000 */
[----:B---3--:R-:W-:Y:S02]  /*1c40*/  SEL R42, R42, RZ, !P4 ;  /* 0x000000ff2a2a7207 */ /* 0x008fe40006000000 */
[----:B------:R-:W-:-:S02]  /*1c50*/  SEL R43, R43, RZ, !P4 ;  /* 0x000000ff2b2b7207 */ /* 0x000fc40006000000 */
[----:B------:R-:W-:Y:S02]  /*1c60*/  SEL R40, R40, RZ, !P4 ;  /* 0x000000ff28287207 */ /* 0x000fe40006000000 */
[----:B------:R-:W-:Y:S01]  /*1c70*/  SEL R41, R41, RZ, !P4 ;  /* 0x000000ff29297207 */ /* 0x000fe20006000000 */
[----:B------:R-:W-:Y:S01]  /*1c80*/  FFMA R52, R53, R81, R42 ;  /* 0x0000005135347223 */ /* 0x000fe2000000002a */
[----:B------:R-:W-:Y:S01]  /*1c90*/  FFMA R53, R38, R80, R43 ;  /* 0x0000005026357223 */ /* 0x000fe2000000002b */
[----:B------:R-:W-:Y:S01]  /*1ca0*/  FFMA R54, R39, R79, R40 ;  /* 0x0000004f27367223 */ /* 0x000fe20000000028 */
[----:B------:R-:W-:Y:S01]  /*1cb0*/  CS2R R38, SRZ ;  /* 0x0000000000267805 */ /* 0x000fe2000001ff00 */
[----:B------:R-:W-:Y:S01]  /*1cc0*/  FFMA R55, R36, R78, R41 ;  /* 0x0000004e24377223 */ /* 0x000fe20000000029 */
[----:B------:R-:W-:Y:S02]  /*1cd0*/  CS2R R36, SRZ ;  /* 0x0000000000247805 */ /* 0x000fe4000001ff00 */
[----:B------:R-:W-:-:S02]  /*1ce0*/  CS2R R40, SRZ ;  /* 0x0000000000287805 */ /* 0x000fc4000001ff00 */
[----:B------:R-:W-:Y:S02]  /*1cf0*/  CS2R R42, SRZ ;  /* 0x00000000002a7805 */ /* 0x000fe4000001ff00 */
[----:B------:R0:W2:Y:S04]  /*1d00*/  @!P3 LDG.E.EL.128 R36, desc[UR4][R68.64+-0xc00] ;  /* 0xfff400044424b981 */ /* 0x0000a8000c2e1d00 */
[----:B------:R1:W3:Y:S01]  /*1d10*/  @!P3 LDG.E.EL.128 R40, desc[UR4][R64.64+-0xc00] ;  /* 0xfff400044028b981 */ /* 0x0002e2000c2e1d00 */
[----:B0-----:R-:W0:Y:S08]  /*1d20*/  LDC.64 R68, c[0x0][0x228] ;  /* 0x00008a00ff447b82 */ /* 0x001e300000000a00 */
[----:B-1----:R-:W1:Y:S01]  /*1d30*/  LDC.64 R64, c[0x0][0x230] ;  /* 0x00008c00ff407b82 */ /* 0x002e620000000a00 */
[C---:B------:R-:W-:Y:S01]  /*1d40*/  ISETP.GE.AND P6, PT, R0.reuse, 0x100, PT ;  /* 0x000001000000780c */ /* 0x040fe20003fc6270 */
[----:B0-----:R-:W-:-:S04]  /*1d50*/  IMAD.WIDE R78, R0, 0x4, R68 ;  /* 0x00000004004e7825 */ /* 0x001fc800078e0244 */
[----:B-1----:R-:W-:Y:S01]  /*1d60*/  IMAD.WIDE R80, R0, 0x4, R64 ;  /* 0x0000000400507825 */ /* 0x002fe200078e0240 */
[----:B--2---:R-:W-:Y:S02]  /*1d70*/  SEL R77, R38, RZ, !P3 ;  /* 0x000000ff264d7207 */ /* 0x004fe40005800000 */
[----:B------:R-:W-:Y:S02]  /*1d80*/  SEL R38, R39, RZ, !P3 ;  /* 0x000000ff27267207 */ /* 0x000fe40005800000 */
[----:B------:R-:W-:Y:S02]  /*1d90*/  SEL R36, R36, RZ, !P3 ;  /* 0x000000ff24247207 */ /* 0x000fe40005800000 */
[----:B---3--:R-:W-:Y:S02]  /*1da0*/  SEL R39, R40, RZ, !P3 ;  /* 0x000000ff28277207 */ /* 0x008fe40005800000 */
[----:B------:R-:W-:Y:S02]  /*1db0*/  SEL R42, R42, RZ, !P3 ;  /* 0x000000ff2a2a7207 */ /* 0x000fe40005800000 */
[----:B------:R-:W-:Y:S01]  /*1dc0*/  SEL R43, R43, RZ, !P3 ;  /* 0x000000ff2b2b7207 */ /* 0x000fe20005800000 */
[----:B------:R-:W-:Y:S01]  /*1dd0*/  FFMA R63, R36, R63, R39 ;  /* 0x0000003f243f7223 */ /* 0x000fe20000000027 */
[----:B------:R-:W-:-:S02]  /*1de0*/  SEL R37, R37, RZ, !P3 ;  /* 0x000000ff25257207 */ /* 0x000fc40005800000 */
[----:B------:R-:W-:Y:S01]  /*1df0*/  SEL R36, R41, RZ, !P3 ;  /* 0x000000ff29247207 */ /* 0x000fe20005800000 */
[----:B------:R-:W-:Y:S01]  /*1e00*/  FFMA R56, R77, R56, R42 ;  /* 0x000000384d387223 */ /* 0x000fe2000000002a */
[----:B------:R-:W-:Y:S01]  /*1e10*/  FFMA R57, R38, R57, R43 ;  /* 0x0000003926397223 */ /* 0x000fe2000000002b */
[----:B------:R-:W-:Y:S02]  /*1e20*/  CS2R R38, SRZ ;  /* 0x0000000000267805 */ /* 0x000fe4000001ff00 */
[----:B------:R-:W-:Y:S01]  /*1e30*/  CS2R R40, SRZ ;  /* 0x0000000000287805 */ /* 0x000fe2000001ff00 */
[----:B------:R-:W-:Y:S01]  /*1e40*/  FFMA R66, R37, R66, R36 ;  /* 0x0000004225427223 */ /* 0x000fe20000000024 */
[----:B------:R-:W-:Y:S02]  /*1e50*/  CS2R R36, SRZ ;  /* 0x0000000000247805 */ /* 0x000fe4000001ff00 */
[----:B------:R-:W-:-:S04]  /*1e60*/  CS2R R42, SRZ ;  /* 0x00000000002a7805 */ /* 0x000fc8000001ff00 */
[----:B------:R-:W2:Y:S04]  /*1e70*/  @!P6 LDG.E.EL.128 R36, desc[UR4][R78.64] ;  /* 0x000000044e24e981 */ /* 0x000ea8000c2e1d00 */
[----:B------:R-:W3:Y:S01]  /*1e80*/  @!P6 LDG.E.EL.128 R40, desc[UR4][R80.64] ;  /* 0x000000045028e981 */ /* 0x000ee2000c2e1d00 */
[----:B------:R-:W-:-:S04]  /*1e90*/  IMAD.WIDE R68, R3, 0x4, R68 ;  /* 0x0000000403447825 */ /* 0x000fc800078e0244 */
[----:B------:R-:W-:Y:S01]  /*1ea0*/  IMAD.WIDE R64, R3, 0x4, R64 ;  /* 0x0000000403407825 */ /* 0x000fe200078e0240 */
[----:B--2---:R-:W-:Y:S02]  /*1eb0*/  SEL R37, R37, RZ, !P6 ;  /* 0x000000ff25257207 */ /* 0x004fe40007000000 */
[----:B---3--:R-:W-:Y:S02]  /*1ec0*/  SEL R82, R41, RZ, !P6 ;  /* 0x000000ff29527207 */ /* 0x008fe40007000000 */
[----:B------:R-:W-:-:S03]  /*1ed0*/  SEL R36, R36, RZ, !P6 ;  /* 0x000000ff24247207 */ /* 0x000fc60007000000 */
[----:B------:R-:W-:Y:S01]  /*1ee0*/  FFMA R58, R37, R58, R82 ;  /* 0x0000003a253a7223 */ /* 0x000fe20000000052 */
[----:B------:R-:W-:Y:S02]  /*1ef0*/  SEL R37, R40, RZ, !P6 ;  /* 0x000000ff28257207 */ /* 0x000fe40007000000 */
[----:B------:R-:W-:Y:S02]  /*1f00*/  SEL R39, R39, RZ, !P6 ;  /* 0x000000ff27277207 */ /* 0x000fe40007000000 */
[----:B------:R-:W-:Y:S01]  /*1f10*/  SEL R38, R38, RZ, !P6 ;  /* 0x000000ff26267207 */ /* 0x000fe20007000000 */
[----:B------:R-:W-:Y:S01]  /*1f20*/  FFMA R59, R36, R59, R37 ;  /* 0x0000003b243b7223 */ /* 0x000fe20000000025 */
[----:B------:R-:W-:Y:S02]  /*1f30*/  SEL R36, R43, RZ, !P6 ;  /* 0x000000ff2b247207 */ /* 0x000fe40007000000 */
[----:B------:R-:W-:Y:S02]  /*1f40*/  SEL R37, R42, RZ, !P6 ;  /* 0x000000ff2a257207 */ /* 0x000fe40007000000 */
[----:B------:R-:W-:Y:S01]  /*1f50*/  ISETP.GE.AND P6, PT, R3, 0x100, PT ;  /* 0x000001000300780c */ /* 0x000fe20003fc6270 */
[----:B------:R-:W-:Y:S01]  /*1f60*/  FFMA R60, R39, R60, R36 ;  /* 0x0000003c273c7223 */ /* 0x000fe20000000024 */
[----:B------:R-:W-:Y:S01]  /*1f70*/  CS2R R40, SRZ ;  /* 0x0000000000287805 */ /* 0x000fe2000001ff00 */
[----:B------:R-:W-:Y:S01]  /*1f80*/  FFMA R61, R38, R61, R37 ;  /* 0x0000003d263d7223 */ /* 0x000fe20000000025 */
[----:B------:R-:W-:-:S02]  /*1f90*/  CS2R R36, SRZ ;  /* 0x0000000000247805 */ /* 0x000fc4000001ff00 */
[----:B------:R-:W-:Y:S02]  /*1fa0*/  CS2R R38, SRZ ;  /* 0x0000000000267805 */ /* 0x000fe4000001ff00 */
[----:B------:R-:W-:-:S05]  /*1fb0*/  CS2R R42, SRZ ;  /* 0x00000000002a7805 */ /* 0x000fca000001ff00 */
[----:B------:R-:W2:Y:S04]  /*1fc0*/  @!P6 LDG.E.EL.128 R36, desc[UR4][R68.64] ;  /* 0x000000044424e981 */ /* 0x000ea8000c2e1d00 */
[----:B------:R-:W3:Y:S01]  /*1fd0*/  @!P6 LDG.E.EL.128 R40, desc[UR4][R64.64] ;  /* 0x000000044028e981 */ /* 0x000ee2000c2e1d00 */
[----:B------:R-:W-:Y:S02]  /*1fe0*/  P2R R75, PR, RZ, 0x1 ;  /* 0x00000001ff4b7803 */ /* 0x000fe40000000000 */
[----:B------:R-:W-:Y:S02]  /*1ff0*/  FSETP.GEU.AND P0, PT, R53, RZ, PT ;  /* 0x000000ff3500720b */ /* 0x000fe40003f0e000 */
[----:B------:R-:W-:Y:S02]  /*2000*/  P2R R77, PR, RZ, 0x8 ;  /* 0x00000008ff4d7803 */ /* 0x000fe40000000000 */
[----:B------:R-:W-:-:S02]  /*2010*/  P2R R76, PR, RZ, 0x10 ;  /* 0x00000010ff4c7803 */ /* 0x000fc40000000000 */
[----:B------:R-:W-:Y:S02]  /*2020*/  P2R R73, PR, RZ, 0x4 ;  /* 0x00000004ff497803 */ /* 0x000fe40000000000 */
[----:B------:R-:W-:Y:S01]  /*2030*/  P2R R72, PR, RZ, 0x2 ;  /* 0x00000002ff487803 */ /* 0x000fe20000000000 */
[----:B------:R-:W-:Y:S01]  /*2040*/  VIADD R80, R2, 0x3 ;  /* 0x0000000302507836 */ /* 0x000fe20000000000 */
[----:B--2---:R-:W-:Y:S02]  /*2050*/  SEL R37, R37, RZ, !P6 ;  /* 0x000000ff25257207 */ /* 0x004fe40007000000 */
[----:B---3--:R-:W-:Y:S02]  /*2060*/  SEL R78, R41, RZ, !P6 ;  /* 0x000000ff294e7207 */ /* 0x008fe40007000000 */
[----:B------:R-:W-:-:S03]  /*2070*/  SEL R36, R36, RZ, !P6 ;  /* 0x000000ff24247207 */ /* 0x000fc60007000000 */
[----:B------:R-:W-:Y:S01]  /*2080*/  FFMA R41, R37, R74, R78 ;  /* 0x0000004a25297223 */ /* 0x000fe2000000004e */
[----:B------:R-:W-:Y:S02]  /*2090*/  SEL R37, R40, RZ, !P6 ;  /* 0x000000ff28257207 */ /* 0x000fe40007000000 */
[----:B------:R-:W-:-:S03]  /*20a0*/  SEL R39, R39, RZ, !P6 ;  /* 0x000000ff27277207 */ /* 0x000fc60007000000 */
[----:B------:R-:W-:Y:S01]  /*20b0*/  FFMA R40, R36, R71, R37 ;  /* 0x0000004724287223 */ /* 0x000fe20000000025 */
[----:B------:R-:W-:Y:S02]  /*20c0*/  SEL R36, R43, RZ, !P6 ;  /* 0x000000ff2b247207 */ /* 0x000fe40007000000 */
[----:B------:R-:W-:Y:S02]  /*20d0*/  SEL R37, R38, RZ, !P6 ;  /* 0x000000ff26257207 */ /* 0x000fe40007000000 */
[----:B------:R-:W-:Y:S02]  /*20e0*/  FSETP.GEU.AND P5, PT, R40, RZ, PT ;  /* 0x000000ff2800720b */ /* 0x000fe40003fae000 */
[----:B------:R-:W-:Y:S01]  /*20f0*/  SEL R42, R42, RZ, !P6 ;  /* 0x000000ff2a2a7207 */ /* 0x000fe20007000000 */
[----:B------:R-:W-:Y:S01]  /*2100*/  FFMA R43, R39, R70, R36 ;  /* 0x00000046272b7223 */ /* 0x000fe20000000024 */
[----:B------:R-:W-:Y:S02]  /*2110*/  SEL R36, RZ, 0x1, P5 ;  /* 0x00000001ff247807 */ /* 0x000fe40002800000 */
[----:B------:R-:W-:Y:S01]  /*2120*/  FSETP.GEU.AND P5, PT, R41, RZ, PT ;  /* 0x000000ff2900720b */ /* 0x000fe20003fae000 */
[----:B------:R-:W-:-:S03]  /*2130*/  FFMA R42, R37, R62, R42 ;  /* 0x0000003e252a7223 */ /* 0x000fc6000000002a */
[----:B------:R-:W-:Y:S02]  /*2140*/  SEL R37, RZ, 0x1fffe, P5 ;  /* 0x0001fffeff257807 */ /* 0x000fe40002800000 */
[----:B------:R-:W-:-:S03]  /*2150*/  FSETP.GEU.AND P5, PT, R42, RZ, PT ;  /* 0x000000ff2a00720b */ /* 0x000fc60003fae000 */
[----:B------:R-:W-:Y:S01]  /*2160*/  IMAD.IADD R38, R36, 0x1, R37 ;  /* 0x0000000124267824 */ /* 0x000fe200078e0225 */
[----:B------:R-:W-:Y:S02]  /*2170*/  SEL R36, RZ, 0x4, P5 ;  /* 0x00000004ff247807 */ /* 0x000fe40002800000 */
[----:B------:R-:W-:Y:S02]  /*2180*/  FSETP.GEU.AND P5, PT, R43, RZ, PT ;  /* 0x000000ff2b00720b */ /* 0x000fe40003fae000 */
[----:B------:R-:W-:Y:S02]  /*2190*/  LOP3.LUT R38, R38, 0x3, RZ, 0xc0, !PT ;  /* 0x0000000326267812 */ /* 0x000fe400078ec0ff */
[----:B------:R-:W-:Y:S02]  /*21a0*/  SEL R37, RZ, 0x7fff8, P5 ;  /* 0x0007fff8ff257807 */ /* 0x000fe40002800000 */
[----:B------:R-:W-:Y:S02]  /*21b0*/  FSETP.GEU.AND P5, PT, R59, RZ, PT ;  /* 0x000000ff3b00720b */ /* 0x000fe40003fae000 */
[----:B------:R-:W-:-:S02]  /*21c0*/  IADD3 R36, R38, R37, R36 ;  /* 0x0000002526247210 */ /* 0x000fc40007ffe024 */
[----:B------:R-:W-:Y:S02]  /*21d0*/  SEL R37, RZ, 0x1, P5 ;  /* 0x00000001ff257807 */ /* 0x000fe40002800000 */
[----:B------:R-:W-:-:S04]  /*21e0*/  FSETP.GEU.AND P5, PT, R58, RZ, PT ;  /* 0x000000ff3a00720b */ /* 0x000fc80003fae000 */
        /* <DEDUP_REMOVED lines=21> */
[----:B------:R-:W-:Y:S02]  /*2340*/  SEL R39, RZ, 0x1, P0 ;  /* 0x00000001ff277807 */ /* 0x000fe40000000000 */
[----:B------:R-:W-:-:S03]  /*2350*/  FSETP.GEU.AND P5, PT, R55, RZ, PT ;  /* 0x000000ff3700720b */ /* 0x000fc60003fae000 */
[----:B------:R-:W-:Y:S01]  /*2360*/  IMAD.IADD R64, R39, 0x1, R62 ;  /* 0x0000000127407824 */ /* 0x000fe200078e023e */
[----:B------:R-:W-:Y:S02]  /*2370*/  SEL R39, RZ, 0x4, P5 ;  /* 0x00000004ff277807 */ /* 0x000fe40002800000 */
[----:B------:R-:W-:Y:S02]  /*2380*/  FSETP.GEU.AND P5, PT, R54, RZ, PT ;  /* 0x000000ff3600720b */ /* 0x000fe40003fae000 */
[----:B------:R-:W-:Y:S02]  /*2390*/  LOP3.LUT R64, R64, 0x3, RZ, 0xc0, !PT ;  /* 0x0000000340407812 */ /* 0x000fe400078ec0ff */
[----:B------:R-:W-:Y:S01]  /*23a0*/  SEL R62, RZ, 0x7fff8, P5 ;  /* 0x0007fff8ff3e7807 */ /* 0x000fe20002800000 */
[----:B------:R-:W-:-:S03]  /*23b0*/  IMAD.SHL.U32 R36, R36, 0x100, RZ ;  /* 0x0000010024247824 */ /* 0x000fc600078e00ff */
[----:B------:R-:W-:-:S04]  /*23c0*/  IADD3 R39, R64, R62, R39 ;  /* 0x0000003e40277210 */ /* 0x000fc80007ffe027 */
[----:B------:R-:W-:Y:S02]  /*23d0*/  LOP3.LUT R39, R39, 0xf, RZ, 0xc0, !PT ;  /* 0x0000000f27277812 */ /* 0x000fe400078ec0ff */
[----:B------:R-:W-:-:S03]  /*23e0*/  LOP3.LUT R36, R36, 0xf00, RZ, 0xe2, !PT ;  /* 0x00000f0024247812 */ /* 0x000fc600078ee2ff */
[----:B------:R-:W-:Y:S02]  /*23f0*/  IMAD R38, R38, 0x10, R39 ;  /* 0x0000001026267824 */ /* 0x000fe400078e0227 */
[----:B------:R-:W-:-:S03]  /*2400*/  IMAD R36, R37, 0x1000, R36 ;  /* 0x0000100025247824 */ /* 0x000fc600078e0224 */
[----:B------:R-:W-:-:S05]  /*2410*/  LOP3.LUT R37, R38, 0xff, RZ, 0xc0, !PT ;  /* 0x000000ff26257812 */ /* 0x000fca00078ec0ff */
[----:B------:R-:W-:-:S05]  /*2420*/  IMAD.IADD R36, R36, 0x1, R37 ;  /* 0x0000000124247824 */ /* 0x000fca00078e0225 */
[----:B------:R-:W-:-:S04]  /*2430*/  LOP3.LUT R62, R36, 0xffff, RZ, 0xc0, !PT ;  /* 0x0000ffff243e7812 */ /* 0x000fc800078ec0ff */
[----:B------:R-:W-:-:S04]  /*2440*/  SHF.R.U32.HI R36, RZ, 0x6, R62 ;  /* 0x00000006ff247819 */ /* 0x000fc8000001163e */
[----:B------:R-:W-:-:S04]  /*2450*/  LOP3.LUT R36, R36, 0x1, RZ, 0xc0, !PT ;  /* 0x0000000124247812 */ /* 0x000fc800078ec0ff */
[----:B------:R-:W-:Y:S02]  /*2460*/  ISETP.NE.U32.AND P3, PT, R36, 0x1, PT ;  /* 0x000000012400780c */ /* 0x000fe40003f65070 */
        /* <DEDUP_REMOVED lines=11> */
[----:B------:R-:W-:Y:S01]  /*2520*/  ISETP.NE.U32.AND P1, PT, R36, 0x1, PT ;  /* 0x000000012400780c */ /* 0x000fe20003f25070 */
[----:B------:R-:W-:-:S05]  /*2530*/  IMAD.HI R36, R2, 0x66666667, RZ ;  /* 0x6666666702247827 */ /* 0x000fca00078e02ff */
[----:B------:R-:W-:-:S04]  /*2540*/  SHF.R.U32.HI R37, RZ, 0x1f, R36 ;  /* 0x0000001fff257819 */ /* 0x000fc80000011624 */
[CC--:B------:R-:W-:Y:S02]  /*2550*/  LEA.HI.SX32 R39, R36.reuse, R37.reuse, 0x17 ;  /* 0x0000002524277211 */ /* 0x0c0fe400078fbaff */
[----:B------:R-:W-:Y:S01]  /*2560*/  LEA.HI.SX32 R36, R36, R37, 0x15 ;  /* 0x0000002524247211 */ /* 0x000fe200078faaff */
[----:B------:R-:W-:-:S03]  /*2570*/  IMAD.HI R37, R2, 0x66666667, RZ ;  /* 0x6666666702257827 */ /* 0x000fc600078e02ff */
[----:B------:R-:W-:Y:S02]  /*2580*/  LEA.HI R36, R36, R36, RZ, 0x2 ;  /* 0x0000002424247211 */ /* 0x000fe400078f10ff */
[----:B------:R-:W-:Y:S02]  /*2590*/  SHF.R.U32.HI R38, RZ, 0x1f, R37 ;  /* 0x0000001fff267819 */ /* 0x000fe40000011625 */
[----:B------:R-:W-:Y:S02]  /*25a0*/  LOP3.LUT R36, R36, 0xfffffffc, RZ, 0xc0, !PT ;  /* 0xfffffffc24247812 */ /* 0x000fe400078ec0ff */
[----:B------:R-:W-:-:S05]  /*25b0*/  LEA.HI.SX32 R79, R37, R38, 0x15 ;  /* 0x00000026254f7211 */ /* 0x000fca00078faaff */
[----:B------:R-:W-:Y:S01]  /*25c0*/  IMAD.IADD R79, R79, 0x1, -R36 ;  /* 0x000000014f4f7824 */ /* 0x000fe200078e0a24 */
[----:B------:R-:W-:Y:S02]  /*25d0*/  SHF.R.S32.HI R36, RZ, 0x1f, R39 ;  /* 0x0000001fff247819 */ /* 0x000fe40000011427 */
[CC--:B------:R-:W-:Y:S02]  /*25e0*/  LEA.HI.SX32 R69, R37.reuse, R38.reuse, 0x17 ;  /* 0x0000002625457211 */ /* 0x0c0fe400078fbaff */
[----:B------:R-:W-:Y:S02]  /*25f0*/  LEA.HI.SX32 R68, R37, R38, 0x13 ;  /* 0x0000002625447211 */ /* 0x000fe400078f9aff */
[CC--:B------:R-:W-:Y:S02]  /*2600*/  LEA.HI R37, R36.reuse, R39.reuse, RZ, 0x2 ;  /* 0x0000002724257211 */ /* 0x0c0fe400078f10ff */
[----:B------:R-:W-:Y:S02]  /*2610*/  LEA.HI R36, R36, R39, RZ, 0x4 ;  /* 0x0000002724247211 */ /* 0x000fe400078f20ff */
[----:B------:R-:W-:-:S02]  /*2620*/  LOP3.LUT R37, R37, 0xfffffffc, RZ, 0xc0, !PT ;  /* 0xfffffffc25257812 */ /* 0x000fc400078ec0ff */
[----:B------:R-:W-:-:S03]  /*2630*/  LOP3.LUT R36, R36, 0xfffffff0, RZ, 0xc0, !PT ;  /* 0xfffffff024247812 */ /* 0x000fc600078ec0ff */
[C---:B------:R-:W-:Y:S02]  /*2640*/  IMAD.IADD R85, R39.reuse, 0x1, -R37 ;  /* 0x0000000127557824 */ /* 0x040fe400078e0a25 */
[----:B------:R-:W-:Y:S02]  /*2650*/  IMAD.IADD R37, R39, 0x1, -R36 ;  /* 0x0000000127257824 */ /* 0x000fe400078e0a24 */
[----:B------:R-:W-:-:S04]  /*2660*/  VIADD R36, R2, 0x1 ;  /* 0x0000000102247836 */ /* 0x000fc80000000000 */
[----:B------:R-:W-:-:S05]  /*2670*/  IMAD.HI R36, R36, 0x66666667, RZ ;  /* 0x6666666724247827 */ /* 0x000fca00078e02ff */
[----:B------:R-:W-:-:S04]  /*2680*/  SHF.R.U32.HI R39, RZ, 0x1f, R36 ;  /* 0x0000001fff277819 */ /* 0x000fc80000011624 */
[----:B------:R-:W-:Y:S01]  /*2690*/  LEA.HI.SX32 R39, R36, R39, 0x17 ;  /* 0x0000002724277211 */ /* 0x000fe200078fbaff */
[----:B------:R-:W-:-:S04]  /*26a0*/  VIADD R36, R2, 0x1 ;  /* 0x0000000102247836 */ /* 0x000fc80000000000 */
[----:B------:R-:W-:Y:S02]  /*26b0*/  IMAD R36, R39, -0x500, R36 ;  /* 0xfffffb0027247824 */ /* 0x000fe400078e0224 */
[----:B------:R-:W-:Y:S02]  /*26c0*/  IMAD R82, R68, 0x1000, R37 ;  /* 0x0000100044527824 */ /* 0x000fe400078e0225 */
[----:B------:R-:W-:-:S03]  /*26d0*/  IMAD.SHL.U32 R37, R36, 0x10, RZ ;  /* 0x0000001024257824 */ /* 0x000fc600078e00ff */
[----:B------:R-:W-:Y:S02]  /*26e0*/  SHF.R.S32.HI R84, RZ, 0x1f, R82 ;  /* 0x0000001fff547819 */ /* 0x000fe40000011452 */
[----:B------:R-:W-:-:S04]  /*26f0*/  IADD3 R38, P5, R82, R37, RZ ;  /* 0x0000002552267210 */ /* 0x000fc80007fbe0ff */
[----:B------:R-:W-:Y:S02]  /*2700*/  LEA.HI.X.SX32 R37, R37, R84, 0x1, P5 ;  /* 0x0000005425257211 */ /* 0x000fe400028f0eff */
[----:B------:R-:W-:-:S04]  /*2710*/  LEA R36, P5, R38, UR6, 0x2 ;  /* 0x0000000626247c11 */ /* 0x000fc8000f8a10ff */
[----:B------:R-:W-:Y:S01]  /*2720*/  LEA.HI.X R37, R38, UR7, R37, 0x2, P5 ;  /* 0x0000000726257c11 */ /* 0x000fe2000a8f1425 */
[----:B------:R-:W-:-:S04]  /*2730*/  VIADD R38, R2, 0x2 ;  /* 0x0000000202267836 */ /* 0x000fc80000000000 */
[----:B------:R-:W-:Y:S01]  /*2740*/  IMAD.HI R38, R38, 0x66666667, RZ ;  /* 0x6666666726267827 */ /* 0x000fe200078e02ff */
[----:B------:R-:W-:-:S04]  /*2750*/  ISETP.GT.AND P5, PT, R3, 0x3ff, PT ;  /* 0x000003ff0300780c */ /* 0x000fc80003fa4270 */
[----:B------:R-:W-:-:S04]  /*2760*/  SHF.R.U32.HI R39, RZ, 0x1f, R38 ;  /* 0x0000001fff277819 */ /* 0x000fc80000011626 */
[----:B------:R-:W-:Y:S01]  /*2770*/  LEA.HI.SX32 R39, R38, R39, 0x17 ;  /* 0x0000002726277211 */ /* 0x000fe200078fbaff */
[----:B------:R-:W-:Y:S02]  /*2780*/  VIADD R38, R2, 0x2 ;  /* 0x0000000202267836 */ /* 0x000fe40000000000 */
[----:B------:R-:W-:Y:S02]  /*2790*/  IMAD.MOV.U32 R71, RZ, RZ, RZ ;  /* 0x000000ffff477224 */ /* 0x000fe400078e00ff */
[----:B------:R-:W-:-:S04]  /*27a0*/  IMAD R39, R39, -0x500, R38 ;  /* 0xfffffb0027277824 */ /* 0x000fc800078e0226 */
[----:B------:R-:W-:Y:S01]  /*27b0*/  IMAD.SHL.U32 R39, R39, 0x10, RZ ;  /* 0x0000001027277824 */ /* 0x000fe200078e00ff */
[----:B------:R0:W2:Y:S04]  /*27c0*/  @P5 LDG.E.EL R71, desc[UR4][R36.64+-0x10000] ;  /* 0xff00000424475981 */ /* 0x0000a8000c2e1900 */
[----:B------:R-:W-:Y:S01]  /*27d0*/  IADD3 R64, P6, R82, R39, RZ ;  /* 0x0000002752407210 */ /* 0x000fe20007fde0ff */
[----:B0-----:R-:W-:-:S03]  /*27e0*/  IMAD R36, R3, 0x10, R82 ;  /* 0x0000001003247824 */ /* 0x001fc600078e0252 */
[----:B------:R-:W-:Y:S01]  /*27f0*/  LEA.HI.X.SX32 R39, R39, R84, 0x1, P6 ;  /* 0x0000005427277211 */ /* 0x000fe200030f0eff */
[----:B------:R-:W-:Y:S01]  /*2800*/  IMAD.HI R80, R80, 0x66666667, RZ ;  /* 0x6666666750507827 */ /* 0x000fe200078e02ff */
[----:B------:R-:W-:-:S03]  /*2810*/  LEA R38, P6, R64, UR6, 0x2 ;  /* 0x0000000640267c11 */ /* 0x000fc6000f8c10ff */
[----:B------:R-:W-:Y:S02]  /*2820*/  VIADD R65, R36, 0xffffc000 ;  /* 0xffffc00024417836 */ /* 0x000fe40000000000 */
[----:B------:R-:W0:Y:S01]  /*2830*/  LDC.64 R36, c[0x0][0x2b0] ;  /* 0x0000ac00ff247b82 */ /* 0x000e220000000a00 */
[----:B------:R-:W-:Y:S01]  /*2840*/  IMAD.MOV.U32 R74, RZ, RZ, RZ ;  /* 0x000000ffff4a7224 */ /* 0x000fe200078e00ff */
[----:B------:R-:W-:Y:S02]  /*2850*/  LEA.HI.X R39, R64, UR7, R39, 0x2, P6 ;  /* 0x0000000740277c11 */ /* 0x000fe4000b0f1427 */
[----:B------:R-:W-:-:S03]  /*2860*/  SHF.R.U32.HI R81, RZ, 0x1f, R80 ;  /* 0x0000001fff517819 */ /* 0x000fc60000011650 */
[----:B------:R1:W3:Y:S01]  /*2870*/  @P5 LDG.E.EL R74, desc[UR4][R38.64+-0x10000] ;  /* 0xff000004264a5981 */ /* 0x0002e2000c2e1900 */
[----:B------:R-:W-:Y:S01]  /*2880*/  LEA.HI.SX32 R81, R80, R81, 0x17 ;  /* 0x0000005150517211 */ /* 0x000fe200078fbaff */
[----:B-1----:R-:W-:-:S04]  /*2890*/  VIADD R38, R2, 0x3 ;  /* 0x0000000302267836 */ /* 0x002fc80000000000 */
[----:B------:R-:W-:-:S04]  /*28a0*/  IMAD R38, R81, -0x500, R38 ;  /* 0xfffffb0051267824 */ /* 0x000fc800078e0226 */
[----:B------:R-:W-:Y:S02]  /*28b0*/  IMAD.SHL.U32 R39, R38, 0x10, RZ ;  /* 0x0000001026277824 */ /* 0x000fe400078e00ff */
[----:B------:R-:W-:Y:S02]  /*28c0*/  IMAD.MOV.U32 R78, RZ, RZ, RZ ;  /* 0x000000ffff4e7224 */ /* 0x000fe400078e00ff */
[----:B0-----:R-:W-:Y:S01]  /*28d0*/  IMAD.WIDE R64, R65, 0x4, R36 ;  /* 0x0000000441407825 */ /* 0x001fe200078e0224 */
[----:B------:R-:W-:-:S03]  /*28e0*/  IADD3 R82, P6, R82, R39, RZ ;  /* 0x0000002752527210 */ /* 0x000fc60007fde0ff */
[----:B------:R-:W-:Y:S01]  /*28f0*/  VIADD R88, R2, 0x200 ;  /* 0x0000020002587836 */ /* 0x000fe20000000000 */
[----:B------:R-:W-:Y:S01]  /*2900*/  LEA.HI.X.SX32 R39, R39, R84, 0x1, P6 ;  /* 0x0000005427277211 */ /* 0x000fe200030f0eff */
[----:B------:R0:W2:Y:S01]  /*2910*/  @P5 LDG.E.EL R78, desc[UR4][R64.64] ;  /* 0x00000004404e5981 */ /* 0x0000a2000c2e1900 */
[----:B------:R-:W-:-:S04]  /*2920*/  LEA R38, P6, R82, UR6, 0x2 ;  /* 0x0000000652267c11 */ /* 0x000fc8000f8c10ff */
[----:B------:R-:W-:Y:S02]  /*2930*/  LEA.HI.X R39, R82, UR7, R39, 0x2, P6 ;  /* 0x0000000752277c11 */ /* 0x000fe4000b0f1427 */
[----:B------:R-:W-:Y:S01]  /*2940*/  LEA.HI.SX32 R82, R50, R51, 0x17 ;  /* 0x0000003332527211 */ /* 0x000fe200078fbaff */
[----:B0-----:R-:W-:-:S03]  /*2950*/  IMAD.HI R64, R88, 0x66666667, RZ ;  /* 0x6666666758407827 */ /* 0x001fc600078e02ff */
[----:B------:R-:W-:Y:S02]  /*2960*/  SHF.R.S32.HI R51, RZ, 0x1f, R82 ;  /* 0x0000001fff337819 */ /* 0x000fe40000011452 */
[----:B------:R-:W-:-:S04]  /*2970*/  SHF.R.U32.HI R65, RZ, 0x1f, R64 ;  /* 0x0000001fff417819 */ /* 0x000fc80000011640 */
[CC--:B------:R-:W-:Y:S02]  /*2980*/  LEA.HI.SX32 R86, R64.reuse, R65.reuse, 0x13 ;  /* 0x0000004140567211 */ /* 0x0c0fe400078f9aff */
[----:B------:R-:W-:Y:S02]  /*2990*/  LEA.HI.SX32 R65, R64, R65, 0x17 ;  /* 0x0000004140417211 */ /* 0x000fe400078fbaff */
[CC--:B------:R-:W-:Y:S02]  /*29a0*/  LEA.HI R64, R51.reuse, R82.reuse, RZ, 0x2 ;  /* 0x0000005233407211 */ /* 0x0c0fe400078f10ff */
[----:B------:R-:W-:Y:S01]  /*29b0*/  LEA.HI R51, R51, R82, RZ, 0x4 ;  /* 0x0000005233337211 */ /* 0x000fe200078f20ff */
[----:B------:R-:W-:-:S03]  /*29c0*/  IMAD.MOV.U32 R80, RZ, RZ, RZ ;  /* 0x000000ffff507224 */ /* 0x000fc600078e00ff */
[----:B------:R-:W-:-:S03]  /*29d0*/  LOP3.LUT R51, R51, 0xfffffff0, RZ, 0xc0, !PT ;  /* 0xfffffff033337812 */ /* 0x000fc600078ec0ff */
[----:B------:R0:W2:Y:S02]  /*29e0*/  @P5 LDG.E.EL R80, desc[UR4][R38.64+-0x10000] ;  /* 0xff00000426505981 */ /* 0x0000a4000c2e1900 */
[----:B------:R-:W-:-:S04]  /*29f0*/  IMAD.IADD R51, R82, 0x1, -R51 ;  /* 0x0000000152337824 */ /* 0x000fc800078e0a33 */
[----:B0-----:R-:W-:-:S04]  /*2a00*/  IMAD R39, R86, 0x1000, R51 ;  /* 0x0000100056277824 */ /* 0x001fc800078e0233 */
[----:B------:R-:W-:-:S04]  /*2a10*/  IMAD R38, R0, 0x10, R39 ;  /* 0x0000001000267824 */ /* 0x000fc800078e0227 */
[----:B------:R-:W-:Y:S02]  /*2a20*/  VIADD R51, R38, 0xffffc000 ;  /* 0xffffc00026337836 */ /* 0x000fe40000000000 */
[----:B------:R-:W-:-:S04]  /*2a30*/  VIADD R38, R2, 0x201 ;  /* 0x0000020102267836 */ /* 0x000fc80000000000 */
[----:B------:R-:W-:-:S04]  /*2a40*/  IMAD.HI R38, R38, 0x66666667, RZ ;  /* 0x6666666726267827 */ /* 0x000fc800078e02ff */
[----:B------:R-:W-:Y:S01]  /*2a50*/  IMAD R88, R65, -0x500, R88 ;  /* 0xfffffb0041587824 */ /* 0x000fe200078e0258 */
[----:B------:R-:W-:-:S04]  /*2a60*/  SHF.R.U32.HI R65, RZ, 0x1f, R38 ;  /* 0x0000001fff417819 */ /* 0x000fc80000011626 */
[----:B------:R-:W-:Y:S01]  /*2a70*/  LEA.HI.SX32 R65, R38, R65, 0x17 ;  /* 0x0000004126417211 */ /* 0x000fe200078fbaff */
[----:B------:R-:W-:Y:S01]  /*2a80*/  VIADD R38, R2, 0x201 ;  /* 0x0000020102267836 */ /* 0x000fe20000000000 */
[----:B------:R-:W-:-:S03]  /*2a90*/  LOP3.LUT R64, R64, 0xfffffffc, RZ, 0xc0, !PT ;  /* 0xfffffffc40407812 */ /* 0x000fc600078ec0ff */
[----:B------:R-:W-:-:S04]  /*2aa0*/  IMAD R38, R65, -0x500, R38 ;  /* 0xfffffb0041267824 */ /* 0x000fc800078e0226 */
[----:B------:R-:W-:Y:S01]  /*2ab0*/  IMAD.SHL.U32 R38, R38, 0x10, RZ ;  /* 0x0000001026267824 */ /* 0x000fe200078e00ff */
[----:B------:R-:W-:Y:S01]  /*2ac0*/  P2R R89, PR, RZ, 0x8 ;  /* 0x00000008ff597803 */ /* 0x000fe20000000000 */
[----:B------:R-:W-:Y:S01]  /*2ad0*/  IMAD.IADD R87, R82, 0x1, -R64 ;  /* 0x0000000152577824 */ /* 0x000fe200078e0a40 */
[----:B------:R-:W-:Y:S02]  /*2ae0*/  SHF.R.S32.HI R65, RZ, 0x1f, R39 ;  /* 0x0000001fff417819 */ /* 0x000fe40000011427 */
[----:B------:R-:W-:-:S04]  /*2af0*/  IADD3 R64, P3, R39, R38, RZ ;  /* 0x0000002627407210 */ /* 0x000fc80007f7e0ff */
[----:B------:R-:W-:Y:S01]  /*2b00*/  LEA.HI.X.SX32 R81, R38, R65, 0x1, P3 ;  /* 0x0000004126517211 */ /* 0x000fe200018f0eff */
[----:B------:R-:W-:Y:S01]  /*2b10*/  VIADD R38, R2, 0x203 ;  /* 0x0000020302267836 */ /* 0x000fe20000000000 */
[----:B------:R-:W-:-:S03]  /*2b20*/  ISETP.GT.AND P6, PT, R0, 0x3ff, PT ;  /* 0x000003ff0000780c */ /* 0x000fc60003fc4270 */
[----:B------:R-:W-:-:S05]  /*2b30*/  IMAD.HI R38, R38, 0x66666667, RZ ;  /* 0x6666666726267827 */ /* 0x000fca00078e02ff */
[----:B------:R-:W-:Y:S01]  /*2b40*/  SHF.R.U32.HI R91, RZ, 0x1f, R38 ;  /* 0x0000001fff5b7819 */ /* 0x000fe20000011626 */
[----:B------:R-:W-:-:S03]  /*2b50*/  IMAD.WIDE R36, R51, 0x4, R36 ;  /* 0x0000000433247825 */ /* 0x000fc600078e0224 */
[----:B------:R-:W-:Y:S01]  /*2b60*/  LEA.HI.SX32 R91, R38, R91, 0x17 ;  /* 0x0000005b265b7211 */ /* 0x000fe200078fbaff */
[----:B------:R-:W-:Y:S02]  /*2b70*/  IMAD.MOV.U32 R51, RZ, RZ, RZ ;  /* 0x000000ffff337224 */ /* 0x000fe400078e00ff */
[----:B------:R-:W-:-:S04]  /*2b80*/  VIADD R38, R2, 0x203 ;  /* 0x0000020302267836 */ /* 0x000fc80000000000 */
[----:B------:R-:W-:Y:S01]  /*2b90*/  IMAD R91, R91, -0x500, R38 ;  /* 0xfffffb005b5b7824 */ /* 0x000fe200078e0226 */
[----:B------:R0:W2:Y:S01]  /*2ba0*/  @P6 LDG.E.EL R51, desc[UR4][R36.64] ;  /* 0x0000000424336981 */ /* 0x0000a2000c2e1900 */
[----:B------:R-:W-:-:S04]  /*2bb0*/  VIADD R38, R2, 0x202 ;  /* 0x0000020202267836 */ /* 0x000fc80000000000 */
[----:B------:R-:W-:Y:S01]  /*2bc0*/  IMAD.HI R38, R38, 0x66666667, RZ ;  /* 0x6666666726267827 */ /* 0x000fe200078e02ff */
[----:B0-----:R-:W-:-:S04]  /*2bd0*/  LEA R36, P3, R64, UR6, 0x2 ;  /* 0x0000000640247c11 */ /* 0x001fc8000f8610ff */
[----:B------:R-:W-:Y:S01]  /*2be0*/  LEA.HI.X R37, R64, UR7, R81, 0x2, P3 ;  /* 0x0000000740257c11 */ /* 0x000fe200098f1451 */
[----:B------:R-:W-:Y:S01]  /*2bf0*/  IMAD.MOV.U32 R81, RZ, RZ, RZ ;  /* 0x000000ffff517224 */ /* 0x000fe200078e00ff */
[----:B------:R-:W-:-:S04]  /*2c00*/  SHF.R.U32.HI R93, RZ, 0x1f, R38 ;  /* 0x0000001fff5d7819 */ /* 0x000fc80000011626 */
[----:B------:R-:W-:Y:S01]  /*2c10*/  LEA.HI.SX32 R93, R38, R93, 0x17 ;  /* 0x0000005d265d7211 */ /* 0x000fe200078fbaff */
[----:B------:R0:W2:Y:S02]  /*2c20*/  @P6 LDG.E.EL R81, desc[UR4][R36.64+-0x10000] ;  /* 0xff00000424516981 */ /* 0x0000a4000c2e1900 */
[----:B0-----:R-:W-:-:S04]  /*2c30*/  VIADD R36, R2, 0x202 ;  /* 0x0000020202247836 */ /* 0x001fc80000000000 */
[----:B------:R-:W-:-:S04]  /*2c40*/  IMAD R36, R93, -0x500, R36 ;  /* 0xfffffb005d247824 */ /* 0x000fc800078e0224 */
[----:B------:R-:W-:-:S05]  /*2c50*/  IMAD.SHL.U32 R36, R36, 0x10, RZ ;  /* 0x0000001024247824 */ /* 0x000fca00078e00ff */
[----:B------:R-:W-:-:S04]  /*2c60*/  IADD3 R37, P3, R39, R36, RZ ;  /* 0x0000002427257210 */ /* 0x000fc80007f7e0ff */
[----:B------:R-:W-:Y:S01]  /*2c70*/  LEA.HI.X.SX32 R64, R36, R65, 0x1, P3 ;  /* 0x0000004124407211 */ /* 0x000fe200018f0eff */
[----:B------:R-:W-:-:S05]  /*2c80*/  IMAD.SHL.U32 R36, R91, 0x10, RZ ;  /* 0x000000105b247824 */ /* 0x000fca00078e00ff */
[----:B------:R-:W-:-:S04]  /*2c90*/  IADD3 R39, P3, R39, R36, RZ ;  /* 0x0000002427277210 */ /* 0x000fc80007f7e0ff */
[----:B------:R-:W-:Y:S02]  /*2ca0*/  LEA.HI.X.SX32 R38, R36, R65, 0x1, P3 ;  /* 0x0000004124267211 */ /* 0x000fe400018f0eff */
[----:B------:R-:W-:-:S04]  /*2cb0*/  LEA R36, P3, R37, UR6, 0x2 ;  /* 0x0000000625247c11 */ /* 0x000fc8000f8610ff */
[----:B------:R-:W-:Y:S02]  /*2cc0*/  LEA.HI.X R37, R37, UR7, R64, 0x2, P3 ;  /* 0x0000000725257c11 */ /* 0x000fe400098f1440 */
[----:B------:R-:W-:-:S04]  /*2cd0*/  LEA R64, P3, R39, UR6, 0x2 ;  /* 0x0000000627407c11 */ /* 0x000fc8000f8610ff */
[----:B------:R-:W-:Y:S01]  /*2ce0*/  LEA.HI.X R65, R39, UR7, R38, 0x2, P3 ;  /* 0x0000000727417c11 */ /* 0x000fe200098f1426 */
[----:B------:R-:W-:Y:S01]  /*2cf0*/  IMAD.MOV.U32 R82, RZ, RZ, RZ ;  /* 0x000000ffff527224 */ /* 0x000fe200078e00ff */
[----:B------:R-:W0:Y:S01]  /*2d00*/  LDC.64 R38, c[0x0][0x2d8] ;  /* 0x0000b600ff267b82 */ /* 0x000e220000000a00 */
[----:B------:R-:W-:Y:S02]  /*2d10*/  IMAD R69, R69, -0x500, R2 ;  /* 0xfffffb0045457824 */ /* 0x000fe400078e0202 */
[----:B------:R-:W-:Y:S01]  /*2d20*/  IMAD.SHL.U32 R68, R68, 0x100, RZ ;  /* 0x0000010044447824 */ /* 0x000fe200078e00ff */
[----:B------:R-:W-:Y:S01]  /*2d30*/  SHF.R.S32.HI R88, RZ, 0x1f, R88 ;  /* 0x0000001fff587819 */ /* 0x000fe20000011458 */
[----:B------:R1:W2:Y:S01]  /*2d40*/  @P6 LDG.E.EL R82, desc[UR4][R36.64+-0x10000] ;  /* 0xff00000424526981 */ /* 0x0002a2000c2e1900 */
[----:B------:R-:W-:Y:S01]  /*2d50*/  SHF.R.S32.HI R69, RZ, 0x1f, R69 ;  /* 0x0000001fff457819 */ /* 0x000fe20000011445 */
[----:B------:R-:W-:Y:S01]  /*2d60*/  IMAD.MOV.U32 R84, RZ, RZ, RZ ;  /* 0x000000ffff547224 */ /* 0x000fe200078e00ff */
[----:B------:R-:W-:Y:S01]  /*2d70*/  IADD3 R97, P3, R3, R68, RZ ;  /* 0x0000004403617210 */ /* 0x000fe20007f7e0ff */
[----:B------:R-:W-:Y:S01]  /*2d80*/  IMAD.MOV.U32 R91, RZ, RZ, RZ ;  /* 0x000000ffff5b7224 */ /* 0x000fe200078e00ff */
[----:B------:R-:W-:Y:S01]  /*2d90*/  CS2R R92, SRZ ;  /* 0x00000000005c7805 */ /* 0x000fe2000001ff00 */
[----:B------:R-:W-:Y:S01]  /*2da0*/  ULDC.64 UR6, c[0x0][0x2c8] ;  /* 0x0000b20000067ab9 */ /* 0x000fe20000000a00 */
[----:B-1----:R-:W-:Y:S01]  /*2db0*/  IMAD.SHL.U32 R37, R86, 0x100, RZ ;  /* 0x0000010056257824 */ /* 0x002fe200078e00ff */
[----:B------:R-:W-:Y:S01]  /*2dc0*/  LEA.HI.X.SX32 R98, R68, R69, 0x1, P3 ;  /* 0x0000004544627211 */ /* 0x000fe200018f0eff */
[----:B------:R1:W2:Y:S03]  /*2dd0*/  @P6 LDG.E.EL R84, desc[UR4][R64.64+-0x10000] ;  /* 0xff00000440546981 */ /* 0x0002a6000c2e1900 */
[----:B------:R-:W-:-:S04]  /*2de0*/  IADD3 R95, P3, R0, R37, RZ ;  /* 0x00000025005f7210 */ /* 0x000fc80007f7e0ff */
[----:B------:R-:W-:Y:S01]  /*2df0*/  LEA.HI.X.SX32 R96, R37, R88, 0x1, P3 ;  /* 0x0000005825607211 */ /* 0x000fe200018f0eff */
[----:B0-----:R-:W-:-:S04]  /*2e00*/  IMAD.WIDE R36, R85, 0x4, R38 ;  /* 0x0000000455247825 */ /* 0x001fc800078e0226 */
[----:B------:R-:W-:Y:S01]  /*2e10*/  IMAD.MOV.U32 R85, RZ, RZ, RZ ;  /* 0x000000ffff557224 */ /* 0x000fe200078e00ff */
[----:B-1----:R-:W-:Y:S01]  /*2e20*/  LEA R64, P3, R97, UR6, 0x2 ;  /* 0x0000000661407c11 */ /* 0x002fe2000f8610ff */
[----:B------:R-:W-:Y:S01]  /*2e30*/  IMAD.WIDE R68, R87, 0x4, R38 ;  /* 0x0000000457447825 */ /* 0x000fe200078e0226 */
[----:B------:R-:W2:Y:S01]  /*2e40*/  @P5 LDG.E.EL R91, desc[UR4][R36.64] ;  /* 0x00000004245b5981 */ /* 0x000ea2000c2e1900 */
[----:B------:R-:W-:Y:S02]  /*2e50*/  CS2R R38, SRZ ;  /* 0x0000000000267805 */ /* 0x000fe4000001ff00 */
[----:B------:R-:W-:Y:S01]  /*2e60*/  LEA.HI.X R65, R97, UR7, R98, 0x2, P3 ;  /* 0x0000000761417c11 */ /* 0x000fe200098f1462 */
[----:B------:R-:W2:Y:S04]  /*2e70*/  @P5 LDG.E.EL R85, desc[UR4][R36.64] ;  /* 0x0000000424555981 */ /* 0x000ea8000c2e1900 */
[----:B------:R-:W3:Y:S04]  /*2e80*/  @P5 LDG.E.EL R92, desc[UR4][R36.64] ;  /* 0x00000004245c5981 */ /* 0x000ee8000c2e1900 */
[----:B------:R0:W4:Y:S02]  /*2e90*/  @P5 LDG.E.EL R93, desc[UR4][R36.64] ;  /* 0x00000004245d5981 */ /* 0x000124000c2e1900 */
[----:B0-----:R-:W-:-:S06]  /*2ea0*/  CS2R R36, SRZ ;  /* 0x0000000000247805 */ /* 0x001fcc000001ff00 */
[----:B------:R0:W5:Y:S01]  /*2eb0*/  @P5 LDG.E.EL.128 R36, desc[UR4][R64.64+-0x1000] ;  /* 0xfff0000440245981 */ /* 0x000162000c2e1d00 */
[----:B------:R-:W-:Y:S01]  /*2ec0*/  IMAD.MOV.U32 R94, RZ, RZ, RZ ;  /* 0x000000ffff5e7224 */ /* 0x000fe200078e00ff */
[----:B------:R-:W-:Y:S01]  /*2ed0*/  CS2R R86, SRZ ;  /* 0x0000000000567805 */ /* 0x000fe2000001ff00 */
[----:B------:R-:W-:-:S04]  /*2ee0*/  IMAD.MOV.U32 R88, RZ, RZ, RZ ;  /* 0x000000ffff587224 */ /* 0x000fc800078e00ff */
[----:B------:R-:W5:Y:S04]  /*2ef0*/  @P6 LDG.E.EL R94, desc[UR4][R68.64] ;  /* 0x00000004445e6981 */ /* 0x000f68000c2e1900 */
[----:B------:R-:W5:Y:S04]  /*2f00*/  @P6 LDG.E.EL R88, desc[UR4][R68.64] ;  /* 0x0000000444586981 */ /* 0x000f68000c2e1900 */
[----:B------:R-:W5:Y:S04]  /*2f10*/  @P6 LDG.E.EL R87, desc[UR4][R68.64] ;  /* 0x0000000444576981 */ /* 0x000f68000c2e1900 */
[----:B------:R1:W5:Y:S01]  /*2f20*/  @P6 LDG.E.EL R86, desc[UR4][R68.64] ;  /* 0x0000000444566981 */ /* 0x000362000c2e1900 */
[----:B------:R-:W-:-:S02]  /*2f30*/  SHF.R.U32.HI R83, RZ, 0x7, R62 ;  /* 0x00000007ff537819 */ /* 0x000fc4000001163e */
[----:B------:R-:W-:Y:S02]  /*2f40*/  P2R R90, PR, RZ, 0x10 ;  /* 0x00000010ff5a7803 */ /* 0x000fe40000000000 */
[----:B------:R-:W-:Y:S02]  /*2f50*/  LOP3.LUT R83, R83, 0x1, RZ, 0xc0, !PT ;  /* 0x0000000153537812 */ /* 0x000fe400078ec0ff */
[----:B0-----:R-:W-:Y:S02]  /*2f60*/  LEA R64, P4, R95, UR6, 0x2 ;  /* 0x000000065f407c11 */ /* 0x001fe4000f8810ff */
[----:B------:R-:W-:Y:S02]  /*2f70*/  ISETP.NE.U32.AND P3, PT, R83, 0x1, PT ;  /* 0x000000015300780c */ /* 0x000fe40003f65070 */
[----:B------:R-:W-:Y:S02]  /*2f80*/  LEA.HI.X R65, R95, UR7, R96, 0x2, P4 ;  /* 0x000000075f417c11 */ /* 0x000fe4000a0f1460 */
[----:B--2---:R-:W-:-:S02]  /*2f90*/  SEL R85, R85, RZ, P5 ;  /* 0x000000ff55557207 */ /* 0x004fc40002800000 */
[----:B---3--:R-:W-:Y:S02]  /*2fa0*/  SEL R92, R92, RZ, P5 ;  /* 0x000000ff5c5c7207 */ /* 0x008fe40002800000 */
[----:B----4-:R-:W-:Y:S02]  /*2fb0*/  SEL R93, R93, RZ, P5 ;  /* 0x000000ff5d5d7207 */ /* 0x010fe40002800000 */
[----:B-----5:R-:W-:Y:S02]  /*2fc0*/  SEL R36, R36, RZ, P5 ;  /* 0x000000ff24247207 */ /* 0x020fe40002800000 */
[----:B------:R-:W-:-:S03]  /*2fd0*/  SEL R37, R37, RZ, P5 ;  /* 0x000000ff25257207 */ /* 0x000fc60002800000 */
[----:B-1----:R-:W-:Y:S01]  /*2fe0*/  FADD R69, R36, -R36 ;  /* 0x8000002424457221 */ /* 0x002fe20000000000 */
[----:B------:R-:W-:-:S03]  /*2ff0*/  SEL R38, R38, RZ, P5 ;  /* 0x000000ff26267207 */ /* 0x000fc60002800000 */
[----:B------:R-:W-:Y:S01]  /*3000*/  FFMA R68, R69, R85, R36 ;  /* 0x0000005545447223 */ /* 0x000fe20000000024 */
[----:B------:R-:W-:Y:S01]  /*3010*/  SEL R69, R91, RZ, P5 ;  /* 0x000000ff5b457207 */ /* 0x000fe20002800000 */
[--C-:B------:R-:W-:Y:S01]  /*3020*/  FADD R36, R37, -R37.reuse ;  /* 0x8000002525247221 */ /* 0x100fe20000000000 */
[----:B------:R-:W-:Y:S01]  /*3030*/  SEL R39, R39, RZ, P5 ;  /* 0x000000ff27277207 */ /* 0x000fe20002800000 */
[--C-:B------:R-:W-:Y:S02]  /*3040*/  FADD R85, R38, -R38.reuse ;  /* 0x8000002626557221 */ /* 0x100fe40000000000 */
[----:B------:R-:W-:Y:S02]  /*3050*/  FFMA R69, R36, R69, R37 ;  /* 0x0000004524457223 */ /* 0x000fe40000000025 */
[----:B------:R-:W-:Y:S01]  /*3060*/  FADD R36, R39, -R39 ;  /* 0x8000002727247221 */ /* 0x000fe20000000000 */
[----:B------:R-:W-:-:S03]  /*3070*/  FFMA R85, R85, R92, R38 ;  /* 0x0000005c55557223 */ /* 0x000fc60000000026 */
[----:B------:R-:W-:Y:S01]  /*3080*/  FFMA R83, R36, R93, R39 ;  /* 0x0000005d24537223 */ /* 0x000fe20000000027 */
[----:B------:R-:W-:Y:S02]  /*3090*/  CS2R R36, SRZ ;  /* 0x0000000000247805 */ /* 0x000fe4000001ff00 */
[----:B------:R-:W-:-:S06]  /*30a0*/  CS2R R38, SRZ ;  /* 0x0000000000267805 */ /* 0x000fcc000001ff00 */
[----:B------:R0:W2:Y:S01]  /*30b0*/  @P6 LDG.E.EL.128 R36, desc[UR4][R64.64+-0x1000] ;  /* 0xfff0000440246981 */ /* 0x0000a2000c2e1d00 */
[----:B------:R-:W-:Y:S02]  /*30c0*/  ISETP.NE.AND P4, PT, R90, RZ, PT ;  /* 0x000000ff5a00720c */ /* 0x000fe40003f85270 */
[----:B------:R-:W-:Y:S02]  /*30d0*/  FSEL R57, R57, RZ, P0 ;  /* 0x000000ff39397208 */ /* 0x000fe40000000000 */
[----:B------:R-:W-:Y:S02]  /*30e0*/  FSEL R56, R56, RZ, P4 ;  /* 0x000000ff38387208 */ /* 0x000fe40002000000 */
[----:B------:R-:W-:Y:S02]  /*30f0*/  ISETP.NE.AND P4, PT, R76, RZ, PT ;  /* 0x000000ff4c00720c */ /* 0x000fe40003f85270 */
[----:B------:R-:W-:Y:S02]  /*3100*/  ISETP.NE.AND P0, PT, R75, RZ, PT ;  /* 0x000000ff4b00720c */ /* 0x000fe40003f05270 */
[----:B------:R-:W-:-:S02]  /*3110*/  SEL R94, R94, RZ, P6 ;  /* 0x000000ff5e5e7207 */ /* 0x000fc40003000000 */
[----:B------:R-:W-:Y:S02]  /*3120*/  SEL R88, R88, RZ, P6 ;  /* 0x000000ff58587207 */ /* 0x000fe40003000000 */
[----:B------:R-:W-:Y:S02]  /*3130*/  SEL R87, R87, RZ, P6 ;  /* 0x000000ff57577207 */ /* 0x000fe40003000000 */
[----:B0-----:R-:W-:Y:S02]  /*3140*/  SEL R65, R86, RZ, P6 ;  /* 0x000000ff56417207 */ /* 0x001fe40003000000 */
[----:B------:R-:W-:Y:S02]  /*3150*/  FSEL R63, R63, RZ, P3 ;  /* 0x000000ff3f3f7208 */ /* 0x000fe40001800000 */
[----:B------:R-:W-:-:S04]  /*3160*/  ISETP.NE.AND P3, PT, R89, RZ, PT ;  /* 0x000000ff5900720c */ /* 0x000fc80003f65270 */
[----:B------:R-:W-:Y:S02]  /*3170*/  FSEL R66, R66, RZ, P3 ;  /* 0x000000ff42427208 */ /* 0x000fe40001800000 */
[----:B------:R-:W-:Y:S01]  /*3180*/  ISETP.NE.AND P3, PT, R77, RZ, PT ;  /* 0x000000ff4d00720c */ /* 0x000fe20003f65270 */
[----:B------:R-:W-:Y:S01]  /*3190*/  IMAD.MOV.U32 R90, RZ, RZ, RZ ;  /* 0x000000ffff5a7224 */ /* 0x000fe200078e00ff */
[----:B--2---:R-:W-:Y:S02]  /*31a0*/  SEL R36, R36, RZ, P6 ;  /* 0x000000ff24247207 */ /* 0x004fe40003000000 */
[----:B------:R-:W-:Y:S02]  /*31b0*/  SEL R37, R37, RZ, P6 ;  /* 0x000000ff25257207 */ /* 0x000fe40003000000 */
[----:B------:R-:W-:Y:S01]  /*31c0*/  SEL R38, R38, RZ, P6 ;  /* 0x000000ff26267207 */ /* 0x000fe20003000000 */
[----:B------:R-:W-:Y:S02]  /*31d0*/  FADD R75, R36, -R36 ;  /* 0x80000024244b7221 */ /* 0x000fe40000000000 */
[----:B------:R-:W-:-:S02]  /*31e0*/  FADD R76, R37, -R37 ;  /* 0x80000025254c7221 */ /* 0x000fc40000000000 */
[----:B------:R-:W-:Y:S01]  /*31f0*/  FFMA R75, R75, R94, R36 ;  /* 0x0000005e4b4b7223 */ /* 0x000fe20000000024 */
[----:B------:R-:W-:Y:S01]  /*3200*/  SEL R36, R39, RZ, P6 ;  /* 0x000000ff27247207 */ /* 0x000fe20003000000 */
[----:B------:R-:W-:Y:S01]  /*3210*/  FFMA R76, R76, R88, R37 ;  /* 0x000000584c4c7223 */ /* 0x000fe20000000025 */
[----:B------:R-:W-:-:S04]  /*3220*/  FADD R37, R38, -R38 ;  /* 0x8000002626257221 */ /* 0x000fc80000000000 */
[----:B------:R-:W-:Y:S01]  /*3230*/  FFMA R64, R37, R87, R38 ;  /* 0x0000005725407223 */ /* 0x000fe20000000026 */
[----:B------:R-:W-:-:S04]  /*3240*/  FADD R37, R36, -R36 ;  /* 0x8000002424257221 */ /* 0x000fc80000000000 */
[----:B------:R-:W-:Y:S01]  /*3250*/  FFMA R65, R37, R65, R36 ;  /* 0x0000004125417223 */ /* 0x000fe20000000024 */
[----:B------:R-:W-:Y:S01]  /*3260*/  VIADD R37, R2, 0x200 ;  /* 0x0000020002257836 */ /* 0x000fe20000000000 */
[----:B------:R-:W-:-:S03]  /*3270*/  SHF.R.U32.HI R36, RZ, 0x1f, R50 ;  /* 0x0000001fff247819 */ /* 0x000fc60000011632 */
[----:B------:R-:W-:-:S05]  /*3280*/  IMAD.HI R37, R37, 0x66666667, RZ ;  /* 0x6666666725257827 */ /* 0x000fca00078e02ff */
[----:B------:R-:W-:-:S04]  /*3290*/  LEA.HI.SX32 R36, R37, R36, 0x15 ;  /* 0x0000002425247211 */ /* 0x000fc800078faaff */
[----:B------:R-:W-:-:S04]  /*32a0*/  LEA.HI R37, R36, R36, RZ, 0x2 ;  /* 0x0000002424257211 */ /* 0x000fc800078f10ff */
[----:B------:R-:W-:-:S05]  /*32b0*/  LOP3.LUT R37, R37, 0xfffffffc, RZ, 0xc0, !PT ;  /* 0xfffffffc25257812 */ /* 0x000fca00078ec0ff */
[----:B------:R-:W-:Y:S02]  /*32c0*/  IMAD.IADD R77, R36, 0x1, -R37 ;  /* 0x00000001244d7824 */ /* 0x000fe400078e0a25 */
[----:B------:R-:W0:Y:S01]  /*32d0*/  LDC.64 R36, c[0x0][0x2e0] ;  /* 0x0000b800ff247b82 */ /* 0x000e220000000a00 */
[----:B------:R-:W-:Y:S01]  /*32e0*/  IMAD.MOV.U32 R50, RZ, RZ, RZ ;  /* 0x000000ffff327224 */ /* 0x000fe200078e00ff */
[----:B------:R-:W-:Y:S01]  /*32f0*/  CS2R R86, SRZ ;  /* 0x0000000000567805 */ /* 0x000fe2000001ff00 */
[----:B0-----:R-:W-:-:S04]  /*3300*/  IMAD.WIDE R38, R79, 0x4, R36 ;  /* 0x000000044f267825 */ /* 0x001fc800078e0224 */
[----:B------:R-:W-:Y:S01]  /*3310*/  IMAD.WIDE R36, R77, 0x4, R36 ;  /* 0x000000044d247825 */ /* 0x000fe200078e0224 */
[----:B------:R-:W2:Y:S03]  /*3320*/  @P5 LDG.E.EL R50, desc[UR4][R38.64] ;  /* 0x0000000426325981 */ /* 0x000ea6000c2e1900 */
[----:B------:R-:W-:Y:S01]  /*3330*/  IMAD.MOV.U32 R77, RZ, RZ, RZ ;  /* 0x000000ffff4d7224 */ /* 0x000fe200078e00ff */
[----:B------:R-:W3:Y:S01]  /*3340*/  @P5 LDG.E.EL R86, desc[UR4][R38.64] ;  /* 0x0000000426565981 */ /* 0x000ee2000c2e1900 */
[----:B------:R-:W-:Y:S01]  /*3350*/  IMAD.MOV.U32 R79, RZ, RZ, RZ ;  /* 0x000000ffff4f7224 */ /* 0x000fe200078e00ff */
[----:B------:R-:W-:Y:S02]  /*3360*/  CS2R R88, SRZ ;  /* 0x0000000000587805 */ /* 0x000fe4000001ff00 */
[----:B------:R-:W4:Y:S04]  /*3370*/  @P6 LDG.E.EL R87, desc[UR4][R36.64] ;  /* 0x0000000424576981 */ /* 0x000f28000c2e1900 */
[----:B------:R-:W5:Y:S04]  /*3380*/  @P5 LDG.E.EL R77, desc[UR4][R38.64] ;  /* 0x00000004264d5981 */ /* 0x000f68000c2e1900 */
[----:B------:R-:W4:Y:S04]  /*3390*/  @P5 LDG.E.EL R79, desc[UR4][R38.64] ;  /* 0x00000004264f5981 */ /* 0x000f28000c2e1900 */
[----:B------:R-:W4:Y:S04]  /*33a0*/  @P6 LDG.E.EL R88, desc[UR4][R36.64] ;  /* 0x0000000424586981 */ /* 0x000f28000c2e1900 */
[----:B------:R-:W4:Y:S04]  /*33b0*/  @P6 LDG.E.EL R89, desc[UR4][R36.64] ;  /* 0x0000000424596981 */ /* 0x000f28000c2e1900 */
[----:B------:R0:W4:Y:S01]  /*33c0*/  @P6 LDG.E.EL R90, desc[UR4][R36.64] ;  /* 0x00000004245a6981 */ /* 0x000122000c2e1900 */
[----:B------:R-:W-:-:S02]  /*33d0*/  SEL R91, R78, RZ, P5 ;  /* 0x000000ff4e5b7207 */ /* 0x000fc40002800000 */
[----:B------:R-:W-:Y:S02]  /*33e0*/  SEL R74, R74, RZ, P5 ;  /* 0x000000ff4a4a7207 */ /* 0x000fe40002800000 */
[----:B------:R-:W-:Y:S01]  /*33f0*/  SEL R80, R80, RZ, P5 ;  /* 0x000000ff50507207 */ /* 0x000fe20002800000 */
[----:B------:R-:W-:Y:S02]  /*3400*/  FADD R68, -R91, R68 ;  /* 0x000000445b447221 */ /* 0x000fe40000000100 */
[----:B------:R-:W-:Y:S02]  /*3410*/  FADD R85, -R74, R85 ;  /* 0x000000554a557221 */ /* 0x000fe40000000100 */
[----:B0-----:R-:W-:Y:S01]  /*3420*/  FADD R37, -R80, R83 ;  /* 0x0000005350257221 */ /* 0x001fe20000000100 */
[----:B------:R-:W-:-:S04]  /*3430*/  SHF.R.U32.HI R70, RZ, 0x1, R62 ;  /* 0x00000001ff467819 */ /* 0x000fc8000001163e */
[----:B------:R-:W-:Y:S02]  /*3440*/  LOP3.LUT R70, R70, 0x1, RZ, 0xc0, !PT ;  /* 0x0000000146467812 */ /* 0x000fe400078ec0ff */
[----:B------:R-:W-:Y:S02]  /*3450*/  SEL R8, R8, RZ, !P0 ;  /* 0x000000ff08087207 */ /* 0x000fe40004000000 */
[----:B------:R-:W-:Y:S02]  /*3460*/  SEL R81, R81, RZ, P6 ;  /* 0x000000ff51517207 */ /* 0x000fe40003000000 */
[----:B------:R-:W-:-:S03]  /*3470*/  SEL R84, R84, RZ, P6 ;  /* 0x000000ff54547207 */ /* 0x000fc60003000000 */
[----:B------:R-:W-:Y:S02]  /*3480*/  FADD R76, -R81, R76 ;  /* 0x0000004c514c7221 */ /* 0x000fe40000000100 */
[----:B------:R-:W-:Y:S01]  /*3490*/  FADD R65, -R84, R65 ;  /* 0x0000004154417221 */ /* 0x000fe20000000100 */
[----:B------:R-:W-:Y:S02]  /*34a0*/  FSEL R54, R54, RZ, P2 ;  /* 0x000000ff36367208 */ /* 0x000fe40001000000 */
[----:B------:R-:W-:Y:S02]  /*34b0*/  FSEL R55, R55, RZ, P1 ;  /* 0x000000ff37377208 */ /* 0x000fe40000800000 */
[----:B------:R-:W-:-:S04]  /*34c0*/  ISETP.NE.AND P1, PT, R72, RZ, PT ;  /* 0x000000ff4800720c */ /* 0x000fc80003f25270 */
[----:B------:R-:W-:-:S05]  /*34d0*/  SEL R24, R24, RZ, !P1 ;  /* 0x000000ff18187207 */ /* 0x000fca0004800000 */
[----:B------:R-:W-:Y:S01]  /*34e0*/  FADD R24, R24, 9.9999997473787516356e-06 ;  /* 0x3727c5ac18187421 */ /* 0x000fe20000000000 */
[----:B------:R-:W-:Y:S02]  /*34f0*/  ISETP.NE.AND P2, PT, R73, RZ, PT ;  /* 0x000000ff4900720c */ /* 0x000fe40003f45270 */
[----:B------:R-:W-:-:S05]  /*3500*/  SEL R25, R25, RZ, !P1 ;  /* 0x000000ff19197207 */ /* 0x000fca0004800000 */
[----:B------:R-:W-:Y:S01]  /*3510*/  FADD R25, R25, 9.9999997473787516356e-06 ;  /* 0x3727c5ac19197421 */ /* 0x000fe20000000000 */
[----:B------:R-:W-:-:S05]  /*3520*/  SEL R26, R26, RZ, !P1 ;  /* 0x000000ff1a1a7207 */ /* 0x000fca0004800000 */
[----:B------:R-:W-:Y:S01]  /*3530*/  FADD R26, R26, 9.9999997473787516356e-06 ;  /* 0x3727c5ac1a1a7421 */ /* 0x000fe20000000000 */
[----:B------:R-:W-:-:S05]  /*3540*/  SEL R27, R27, RZ, !P1 ;  /* 0x000000ff1b1b7207 */ /* 0x000fca0004800000 */
[----:B------:R-:W-:Y:S01]  /*3550*/  FADD R27, R27, 9.9999997473787516356e-06 ;  /* 0x3727c5ac1b1b7421 */ /* 0x000fe20000000000 */
[----:B------:R-:W-:-:S05]  /*3560*/  SEL R32, R32, RZ, !P0 ;  /* 0x000000ff20207207 */ /* 0x000fca0004000000 */
[----:B------:R-:W-:Y:S01]  /*3570*/  FADD R32, R32, 9.9999997473787516356e-06 ;  /* 0x3727c5ac20207421 */ /* 0x000fe20000000000 */
[----:B--2---:R-:W-:Y:S02]  /*3580*/  SEL R38, R50, RZ, P5 ;  /* 0x000000ff32267207 */ /* 0x004fe40002800000 */
[----:B------:R-:W-:Y:S02]  /*3590*/  SEL R50, R71, RZ, P5 ;  /* 0x000000ff47327207 */ /* 0x000fe40002800000 */
[----:B---3--:R-:W-:-:S03]  /*35a0*/  SEL R86, R86, RZ, P5 ;  /* 0x000000ff56567207 */ /* 0x008fc60002800000 */
[----:B------:R-:W-:Y:S01]  /*35b0*/  FADD R39, -R50, R69 ;  /* 0x0000004532277221 */ /* 0x000fe20000000100 */
[----:B-----5:R-:W-:Y:S02]  /*35c0*/  SEL R77, R77, RZ, P5 ;  /* 0x000000ff4d4d7207 */ /* 0x020fe40002800000 */
[----:B----4-:R-:W-:Y:S01]  /*35d0*/  SEL R36, R79, RZ, P5 ;  /* 0x000000ff4f247207 */ /* 0x010fe20002800000 */
[----:B------:R-:W-:Y:S02]  /*35e0*/  FFMA R38, R68, R38, R91 ;  /* 0x0000002644267223 */ /* 0x000fe4000000005b */
[----:B------:R-:W-:Y:S01]  /*35f0*/  FFMA R39, R39, R77, R50 ;  /* 0x0000004d27277223 */ /* 0x000fe20000000032 */
[----:B------:R-:W-:Y:S01]  /*3600*/  FFMA R37, R37, R86, R80 ;  /* 0x0000005625257223 */ /* 0x000fe20000000050 */
[----:B------:R-:W-:Y:S01]  /*3610*/  FFMA R36, R85, R36, R74 ;  /* 0x0000002455247223 */ /* 0x000fe2000000004a */
[----:B------:R-:W-:Y:S02]  /*3620*/  @P3 FSEL R63, R38, RZ, P5 ;  /* 0x000000ff263f3208 */ /* 0x000fe40002800000 */
[----:B------:R-:W-:-:S02]  /*3630*/  @P3 FSEL R66, R39, RZ, P5 ;  /* 0x000000ff27423208 */ /* 0x000fc40002800000 */
[----:B------:R-:W-:Y:S02]  /*3640*/  @P3 FSEL R56, R36, RZ, P5 ;  /* 0x000000ff24383208 */ /* 0x000fe40002800000 */
[----:B------:R-:W-:Y:S02]  /*3650*/  @P3 FSEL R57, R37, RZ, P5 ;  /* 0x000000ff25393208 */ /* 0x000fe40002800000 */
[----:B------:R-:W-:Y:S02]  /*3660*/  ISETP.NE.U32.AND P5, PT, R70, 0x1, PT ;  /* 0x000000014600780c */ /* 0x000fe40003fa5070 */
[----:B------:R-:W-:Y:S02]  /*3670*/  SEL R37, R4, RZ, !P0 ;  /* 0x000000ff04257207 */ /* 0x000fe40004000000 */
[----:B------:R-:W-:Y:S02]  /*3680*/  FSEL R52, R52, RZ, P5 ;  /* 0x000000ff34347208 */ /* 0x000fe40002800000 */
[----:B------:R-:W-:Y:S01]  /*3690*/  ISETP.NE.AND P5, PT, R67, 0x100, PT ;  /* 0x000001004300780c */ /* 0x000fe20003fa5270 */
[----:B------:R-:W-:-:S03]  /*36a0*/  FADD R4, R8, -R37 ;  /* 0x8000002508047221 */ /* 0x000fc60000000000 */
[----:B------:R-:W-:-:S05]  /*36b0*/  SEL R8, R20, RZ, !P5 ;  /* 0x000000ff14087207 */ /* 0x000fca0006800000 */
[----:B------:R-:W-:Y:S01]  /*36c0*/  FADD R8, R8, 9.9999997473787516356e-06 ;  /* 0x3727c5ac08087421 */ /* 0x000fe20000000000 */
[----:B------:R-:W-:Y:S02]  /*36d0*/  SEL R50, R51, RZ, P6 ;  /* 0x000000ff33327207 */ /* 0x000fe40003000000 */
[----:B------:R-:W-:Y:S01]  /*36e0*/  SEL R69, R82, RZ, P6 ;  /* 0x000000ff52457207 */ /* 0x000fe20003000000 */
[----:B------:R-:W0:Y:S01]  /*36f0*/  MUFU.SQRT R20, R8 ;  /* 0x0000000800147308 */ /* 0x000e220000002000 */
[----:B------:R-:W-:Y:S01]  /*3700*/  SEL R87, R87, RZ, P6 ;  /* 0x000000ff57577207 */ /* 0x000fe20003000000 */
[----:B------:R-:W-:Y:S01]  /*3710*/  FADD R75, -R50, R75 ;  /* 0x0000004b324b7221 */ /* 0x000fe20000000100 */
[----:B------:R-:W-:Y:S01]  /*3720*/  SEL R51, R88, RZ, P6 ;  /* 0x000000ff58337207 */ /* 0x000fe20003000000 */
[----:B------:R-:W-:Y:S01]  /*3730*/  FADD R64, -R69, R64 ;  /* 0x0000004045407221 */ /* 0x000fe20000000100 */
[----:B------:R-:W-:Y:S02]  /*3740*/  SEL R89, R89, RZ, P6 ;  /* 0x000000ff59597207 */ /* 0x000fe40003000000 */
[----:B------:R-:W-:-:S02]  /*3750*/  SEL R90, R90, RZ, P6 ;  /* 0x000000ff5a5a7207 */ /* 0x000fc40003000000 */
[----:B------:R-:W-:Y:S02]  /*3760*/  SEL R36, R19, RZ, !P5 ;  /* 0x000000ff13247207 */ /* 0x000fe40006800000 */
[----:B------:R-:W-:Y:S01]  /*3770*/  SEL R19, R21, RZ, !P5 ;  /* 0x000000ff15137207 */ /* 0x000fe20006800000 */
[----:B------:R-:W-:Y:S01]  /*3780*/  FFMA R50, R75, R87, R50 ;  /* 0x000000574b327223 */ /* 0x000fe20000000032 */
[----:B------:R-:W-:Y:S01]  /*3790*/  FFMA R51, R76, R51, R81 ;  /* 0x000000334c337223 */ /* 0x000fe20000000051 */
[----:B------:R-:W-:Y:S01]  /*37a0*/  FFMA R64, R64, R89, R69 ;  /* 0x0000005940407223 */ /* 0x000fe20000000045 */
[----:B------:R-:W-:Y:S01]  /*37b0*/  FFMA R90, R65, R90, R84 ;  /* 0x0000005a415a7223 */ /* 0x000fe20000000054 */
[----:B------:R-:W-:Y:S01]  /*37c0*/  FSETP.GEU.AND P3, PT, R53, RZ, PT ;  /* 0x000000ff3500720b */ /* 0x000fe20003f6e000 */
[----:B------:R-:W-:Y:S01]  /*37d0*/  FADD R19, R19, 9.9999997473787516356e-06 ;  /* 0x3727c5ac13137421 */ /* 0x000fe20000000000 */
[----:B------:R-:W-:Y:S02]  /*37e0*/  @P4 FSEL R54, R50, RZ, P6 ;  /* 0x000000ff32364208 */ /* 0x000fe40003000000 */
[----:B------:R-:W-:Y:S01]  /*37f0*/  FSEL R53, R53, RZ, P3 ;  /* 0x000000ff35357208 */ /* 0x000fe20001800000 */
[----:B------:R-:W1:Y:S01]  /*3800*/  MUFU.SQRT R21, R19 ;  /* 0x0000001300157308 */ /* 0x000e620000002000 */
[----:B------:R-:W-:-:S02]  /*3810*/  @P4 FSEL R55, R51, RZ, P6 ;  /* 0x000000ff33374208 */ /* 0x000fc40003000000 */
[----:B------:R-:W-:Y:S02]  /*3820*/  @P4 FSEL R52, R64, RZ, P6 ;  /* 0x000000ff40344208 */ /* 0x000fe40003000000 */
[----:B------:R-:W-:Y:S02]  /*3830*/  @P4 FSEL R53, R90, RZ, P6 ;  /* 0x000000ff5a354208 */ /* 0x000fe40003000000 */
[C---:B0-----:R-:W-:Y:S02]  /*3840*/  FSETP.GT.AND P4, PT, R20.reuse, 8.50705917302346158658e+37, PT ;  /* 0x7e8000001400780b */ /* 0x041fe40003f84000 */
[----:B------:R-:W-:Y:S02]  /*3850*/  FSETP.GEU.AND P3, PT, R20, 1.175494350822287508e-38, PT ;  /* 0x008000001400780b */ /* 0x000fe40003f6e000 */
[----:B------:R-:W-:Y:S02]  /*3860*/  SEL R8, R22, RZ, !P5 ;  /* 0x000000ff16087207 */ /* 0x000fe40006800000 */
[----:B------:R-:W-:-:S02]  /*3870*/  SEL R39, R18, RZ, !P5 ;  /* 0x000000ff12277207 */ /* 0x000fc40006800000 */
[----:B------:R-:W-:Y:S01]  /*3880*/  SEL R14, R14, RZ, !P5 ;  /* 0x000000ff0e0e7207 */ /* 0x000fe20006800000 */
[----:B------:R-:W-:Y:S01]  /*3890*/  FADD R8, R8, 9.9999997473787516356e-06 ;  /* 0x3727c5ac08087421 */ /* 0x000fe20000000000 */
[----:B------:R-:W-:-:S03]  /*38a0*/  FSEL R37, R11, 1, P4 ;  /* 0x3f8000000b257808 */ /* 0x000fc60002000000 */
[----:B------:R-:W-:Y:S01]  /*38b0*/  FADD R50, R14, -R39 ;  /* 0x800000270e327221 */ /* 0x000fe20000000000 */
[----:B------:R-:W-:Y:S01]  /*38c0*/  @P4 FMUL R20, R20, 0.25 ;  /* 0x3e80000014144820 */ /* 0x000fe20000400000 */
[----:B------:R0:W2:Y:S01]  /*38d0*/  MUFU.SQRT R14, R8 ;  /* 0x00000008000e7308 */ /* 0x0000a20000002000 */
[----:B-1----:R-:W-:Y:S01]  /*38e0*/  FSETP.GT.AND P4, PT, R21, 8.50705917302346158658e+37, PT ;  /* 0x7e8000001500780b */ /* 0x002fe20003f84000 */
[----:B------:R-:W-:Y:S01]  /*38f0*/  @!P3 FMUL R37, R37, 16777216 ;  /* 0x4b8000002525b820 */ /* 0x000fe20000400000 */
[----:B------:R-:W-:Y:S01]  /*3900*/  @!P3 FMUL R20, R20, 16777216 ;  /* 0x4b8000001414b820 */ /* 0x000fe20000400000 */
[----:B------:R-:W-:Y:S02]  /*3910*/  FSETP.GEU.AND P3, PT, R21, 1.175494350822287508e-38, PT ;  /* 0x008000001500780b */ /* 0x000fe40003f6e000 */
[----:B------:R-:W-:Y:S02]  /*3920*/  SEL R23, R23, RZ, !P5 ;  /* 0x000000ff17177207 */ /* 0x000fe40006800000 */
[----:B------:R-:W-:-:S03]  /*3930*/  SEL R15, R15, RZ, !P5 ;  /* 0x000000ff0f0f7207 */ /* 0x000fc60006800000 */
[----:B0-----:R-:W-:Y:S01]  /*3940*/  FADD R8, R23, 9.9999997473787516356e-06 ;  /* 0x3727c5ac17087421 */ /* 0x001fe20000000000 */
[----:B------:R-:W-:Y:S01]  /*3950*/  SEL R64, R17, RZ, !P5 ;  /* 0x000000ff11407207 */ /* 0x000fe20006800000 */
[----:B------:R-:W-:Y:S01]  /*3960*/  FADD R15, R15, -R36 ;  /* 0x800000240f0f7221 */ /* 0x000fe20000000000 */
[----:B------:R-:W-:Y:S01]  /*3970*/  FSEL R36, R11, 1, P4 ;  /* 0x3f8000000b247808 */ /* 0x000fe20002000000 */
[----:B------:R-:W-:Y:S01]  /*3980*/  @P4 FMUL R21, R21, 0.25 ;  /* 0x3e80000015154820 */ /* 0x000fe20000400000 */
[----:B------:R-:W0:Y:S01]  /*3990*/  MUFU.SQRT R17, R8 ;  /* 0x0000000800117308 */ /* 0x000e220000002000 */
[----:B--2---:R-:W-:Y:S02]  /*39a0*/  FSETP.GT.AND P4, PT, R14, 8.50705917302346158658e+37, PT ;  /* 0x7e8000000e00780b */ /* 0x004fe40003f84000 */
[----:B------:R-:W-:Y:S01]  /*39b0*/  @!P3 FMUL R21, R21, 16777216 ;  /* 0x4b8000001515b820 */ /* 0x000fe20000400000 */
[----:B------:R-:W-:Y:S01]  /*39c0*/  @!P3 FMUL R36, R36, 16777216 ;  /* 0x4b8000002424b820 */ /* 0x000fe20000400000 */
[----:B------:R-:W-:-:S02]  /*39d0*/  FSETP.GEU.AND P3, PT, R14, 1.175494350822287508e-38, PT ;  /* 0x008000000e00780b */ /* 0x000fc40003f6e000 */
[----:B------:R-:W-:Y:S01]  /*39e0*/  SEL R13, R13, RZ, !P5 ;  /* 0x000000ff0d0d7207 */ /* 0x000fe20006800000 */
[----:B------:R-:W1:Y:S01]  /*39f0*/  MUFU.SQRT R22, R24 ;  /* 0x0000001800167308 */ /* 0x000e620000002000 */
[----:B------:R-:W-:Y:S02]  /*3a00*/  FSEL R39, R11, 1, P4 ;  /* 0x3f8000000b277808 */ /* 0x000fe40002000000 */
[----:B------:R-:W-:Y:S01]  /*3a10*/  SEL R12, R12, RZ, !P5 ;  /* 0x000000ff0c0c7207 */ /* 0x000fe20006800000 */
[----:B------:R-:W-:Y:S01]  /*3a20*/  FADD R64, R13, -R64 ;  /* 0x800000400d407221 */ /* 0x000fe20000000000 */
[----:B------:R-:W-:Y:S01]  /*3a30*/  SEL R13, R16, RZ, !P5 ;  /* 0x000000ff100d7207 */ /* 0x000fe20006800000 */
[----:B------:R-:W-:Y:S01]  /*3a40*/  @P4 FMUL R14, R14, 0.25 ;  /* 0x3e8000000e0e4820 */ /* 0x000fe20000400000 */
[----:B0-----:R-:W-:-:S03]  /*3a50*/  FSETP.GT.AND P4, PT, R17, 8.50705917302346158658e+37, PT ;  /* 0x7e8000001100780b */ /* 0x001fc60003f84000 */
[----:B------:R-:W-:Y:S01]  /*3a60*/  @!P3 FMUL R14, R14, 16777216 ;  /* 0x4b8000000e0eb820 */ /* 0x000fe20000400000 */
[----:B------:R-:W-:Y:S01]  /*3a70*/  @!P3 FMUL R39, R39, 16777216 ;  /* 0x4b8000002727b820 */ /* 0x000fe20000400000 */
[----:B------:R-:W-:Y:S01]  /*3a80*/  FADD R12, R12, -R13 ;  /* 0x8000000d0c0c7221 */ /* 0x000fe20000000000 */
[----:B------:R-:W-:Y:S02]  /*3a90*/  FSETP.GEU.AND P3, PT, R17, 1.175494350822287508e-38, PT ;  /* 0x008000001100780b */ /* 0x000fe40003f6e000 */
[----:B------:R-:W-:Y:S02]  /*3aa0*/  SEL R13, R28, RZ, !P2 ;  /* 0x000000ff1c0d7207 */ /* 0x000fe40005000000 */
[----:B------:R-:W-:-:S03]  /*3ab0*/  FSEL R38, R11, 1, P4 ;  /* 0x3f8000000b267808 */ /* 0x000fc60002000000 */
[----:B------:R-:W-:Y:S01]  /*3ac0*/  FADD R13, R13, 9.9999997473787516356e-06 ;  /* 0x3727c5ac0d0d7421 */ /* 0x000fe20000000000 */
[----:B------:R-:W-:Y:S01]  /*3ad0*/  @P4 FMUL R17, R17, 0.25 ;  /* 0x3e80000011114820 */ /* 0x000fe20000400000 */
[----:B-1----:R-:W-:Y:S02]  /*3ae0*/  FSETP.GT.AND P4, PT, R22, 8.50705917302346158658e+37, PT ;  /* 0x7e8000001600780b */ /* 0x002fe40003f84000 */
[----:B------:R-:W0:Y:S01]  /*3af0*/  MUFU.SQRT R18, R13 ;  /* 0x0000000d00127308 */ /* 0x000e220000002000 */
[----:B------:R-:W-:Y:S01]  /*3b00*/  SEL R16, R29, RZ, !P2 ;  /* 0x000000ff1d107207 */ /* 0x000fe20005000000 */
[----:B------:R-:W-:Y:S01]  /*3b10*/  @!P3 FMUL R17, R17, 16777216 ;  /* 0x4b8000001111b820 */ /* 0x000fe20000400000 */
[----:B------:R-:W-:Y:S01]  /*3b20*/  @!P3 FMUL R38, R38, 16777216 ;  /* 0x4b8000002626b820 */ /* 0x000fe20000400000 */
[----:B------:R-:W-:-:S04]  /*3b30*/  FSETP.GEU.AND P3, PT, R22, 1.175494350822287508e-38, PT ;  /* 0x008000001600780b */ /* 0x000fc80003f6e000 */
[----:B------:R-:W1:Y:S01]  /*3b40*/  MUFU.RCP R20, R20 ;  /* 0x0000001400147308 */ /* 0x000e620000001000 */
[----:B------:R-:W-:Y:S01]  /*3b50*/  FADD R16, R16, 9.9999997473787516356e-06 ;  /* 0x3727c5ac10107421 */ /* 0x000fe20000000000 */
[----:B------:R-:W-:Y:S01]  /*3b60*/  FSEL R51, R11, 1, P4 ;  /* 0x3f8000000b337808 */ /* 0x000fe20002000000 */
[----:B------:R-:W-:Y:S01]  /*3b70*/  @P4 FMUL R22, R22, 0.25 ;  /* 0x3e80000016164820 */ /* 0x000fe20000400000 */
[----:B0-----:R-:W-:-:S04]  /*3b80*/  FSETP.GT.AND P4, PT, R18, 8.50705917302346158658e+37, PT ;  /* 0x7e8000001200780b */ /* 0x001fc80003f84000 */
[----:B------:R-:W0:Y:S01]  /*3b90*/  MUFU.SQRT R28, R16 ;  /* 0x00000010001c7308 */ /* 0x000e220000002000 */
[----:B------:R-:W-:Y:S01]  /*3ba0*/  @!P3 FMUL R22, R22, 16777216 ;  /* 0x4b8000001616b820 */ /* 0x000fe20000400000 */
[----:B------:R-:W-:Y:S01]  /*3bb0*/  @!P3 FMUL R51, R51, 16777216 ;  /* 0x4b8000003333b820 */ /* 0x000fe20000400000 */
[----:B------:R-:W-:Y:S01]  /*3bc0*/  FSETP.GEU.AND P3, PT, R18, 1.175494350822287508e-38, PT ;  /* 0x008000001200780b */ /* 0x000fe20003f6e000 */
[----:B-1----:R-:W-:Y:S01]  /*3bd0*/  FMUL R37, R20, R37 ;  /* 0x0000002514257220 */ /* 0x002fe20000400000 */
[----:B------:R-:W-:Y:S02]  /*3be0*/  SEL R20, R30, RZ, !P2 ;  /* 0x000000ff1e147207 */ /* 0x000fe40005000000 */
[----:B------:R-:W-:-:S03]  /*3bf0*/  FSEL R8, R11, 1, P4 ;  /* 0x3f8000000b087808 */ /* 0x000fc60002000000 */
[----:B------:R-:W-:Y:S01]  /*3c00*/  FADD R20, R20, 9.9999997473787516356e-06 ;  /* 0x3727c5ac14147421 */ /* 0x000fe20000000000 */
[----:B------:R-:W-:Y:S01]  /*3c10*/  @P4 FMUL R18, R18, 0.25 ;  /* 0x3e80000012124820 */ /* 0x000fe20000400000 */
[----:B0-----:R-:W-:Y:S02]  /*3c20*/  FSETP.GT.AND P4, PT, R28, 8.50705917302346158658e+37, PT ;  /* 0x7e8000001c00780b */ /* 0x001fe40003f84000 */
[----:B------:R-:W0:Y:S02]  /*3c30*/  MUFU.SQRT R30, R20 ;  /* 0x00000014001e7308 */ /* 0x000e240000002000 */
[----:B------:R-:W-:Y:S01]  /*3c40*/  @!P3 FMUL R18, R18, 16777216 ;  /* 0x4b8000001212b820 */ /* 0x000fe20000400000 */
[----:B------:R-:W-:Y:S01]  /*3c50*/  @!P3 FMUL R8, R8, 16777216 ;  /* 0x4b8000000808b820 */ /* 0x000fe20000400000 */
[----:B------:R-:W-:Y:S02]  /*3c60*/  FSETP.GEU.AND P3, PT, R28, 1.175494350822287508e-38, PT ;  /* 0x008000001c00780b */ /* 0x000fe40003f6e000 */
[----:B------:R-:W-:-:S02]  /*3c70*/  SEL R16, R31, RZ, !P2 ;  /* 0x000000ff1f107207 */ /* 0x000fc40005000000 */
[----:B------:R-:W-:-:S03]  /*3c80*/  FSEL R19, R11, 1, P4 ;  /* 0x3f8000000b137808 */ /* 0x000fc60002000000 */
[----:B------:R-:W-:Y:S01]  /*3c90*/  FADD R16, R16, 9.9999997473787516356e-06 ;  /* 0x3727c5ac10107421 */ /* 0x000fe20000000000 */
[----:B------:R-:W-:-:S03]  /*3ca0*/  @P4 FMUL R28, R28, 0.25 ;  /* 0x3e8000001c1c4820 */ /* 0x000fc60000400000 */
[----:B------:R-:W1:Y:S01]  /*3cb0*/  MUFU.SQRT R31, R16 ;  /* 0x00000010001f7308 */ /* 0x000e620000002000 */
[----:B0-----:R-:W-:Y:S01]  /*3cc0*/  FSETP.GT.AND P4, PT, R30, 8.50705917302346158658e+37, PT ;  /* 0x7e8000001e00780b */ /* 0x001fe20003f84000 */
[----:B------:R-:W-:Y:S01]  /*3cd0*/  @!P3 FMUL R28, R28, 16777216 ;  /* 0x4b8000001c1cb820 */ /* 0x000fe20000400000 */
[----:B------:R-:W-:Y:S01]  /*3ce0*/  @!P3 FMUL R19, R19, 16777216 ;  /* 0x4b8000001313b820 */ /* 0x000fe20000400000 */
[C---:B------:R-:W-:Y:S01]  /*3cf0*/  FSETP.GEU.AND P3, PT, R30.reuse, 1.175494350822287508e-38, PT ;  /* 0x008000001e00780b */ /* 0x040fe20003f6e000 */
[----:B------:R-:W-:Y:S01]  /*3d00*/  FMUL R12, R37, R12 ;  /* 0x0000000c250c7220 */ /* 0x000fe20000400000 */
[----:B------:R-:W-:Y:S02]  /*3d10*/  FSEL R37, R11, 1, P4 ;  /* 0x3f8000000b257808 */ /* 0x000fe40002000000 */
[----:B------:R-:W0:Y:S06]  /*3d20*/  MUFU.RCP R21, R21 ;  /* 0x0000001500157308 */ /* 0x000e2c0000001000 */
[----:B------:R-:W-:Y:S01]  /*3d30*/  @P4 FMUL R30, R30, 0.25 ;  /* 0x3e8000001e1e4820 */ /* 0x000fe20000400000 */
[----:B-1----:R-:W-:Y:S01]  /*3d40*/  FSETP.GT.AND P4, PT, R31, 8.50705917302346158658e+37, PT ;  /* 0x7e8000001f00780b */ /* 0x002fe20003f84000 */
[----:B------:R-:W1:Y:S01]  /*3d50*/  MUFU.SQRT R20, R25 ;  /* 0x0000001900147308 */ /* 0x000e620000002000 */
[----:B------:R-:W-:Y:S01]  /*3d60*/  @!P3 FMUL R37, R37, 16777216 ;  /* 0x4b8000002525b820 */ /* 0x000fe20000400000 */
[----:B------:R-:W-:Y:S01]  /*3d70*/  @!P3 FMUL R30, R30, 16777216 ;  /* 0x4b8000001e1eb820 */ /* 0x000fe20000400000 */
[----:B------:R-:W-:Y:S01]  /*3d80*/  FSETP.GEU.AND P3, PT, R31, 1.175494350822287508e-38, PT ;  /* 0x008000001f00780b */ /* 0x000fe20003f6e000 */
[----:B0-----:R-:W-:Y:S01]  /*3d90*/  FMUL R13, R21, R36 ;  /* 0x00000024150d7220 */ /* 0x001fe20000400000 */
[----:B------:R-:W-:-:S07]  /*3da0*/  FSEL R36, R11, 1, P4 ;  /* 0x3f8000000b247808 */ /* 0x000fce0002000000 */
[----:B------:R-:W-:Y:S01]  /*3db0*/  @P4 FMUL R31, R31, 0.25 ;  /* 0x3e8000001f1f4820 */ /* 0x000fe20000400000 */
[----:B------:R-:W0:Y:S03]  /*3dc0*/  MUFU.SQRT R21, R26 ;  /* 0x0000001a00157308 */ /* 0x000e260000002000 */
[----:B------:R-:W-:Y:S01]  /*3dd0*/  @!P3 FMUL R31, R31, 16777216 ;  /* 0x4b8000001f1fb820 */ /* 0x000fe20000400000 */
[----:B------:R-:W-:Y:S01]  /*3de0*/  @!P3 FMUL R36, R36, 16777216 ;  /* 0x4b8000002424b820 */ /* 0x000fe20000400000 */
[C---:B-1----:R-:W-:Y:S01]  /*3df0*/  FSETP.GT.AND P3, PT, R20.reuse, 8.50705917302346158658e+37, PT ;  /* 0x7e8000001400780b */ /* 0x042fe20003f64000 */
[----:B------:R-:W-:Y:S01]  /*3e00*/  FMUL R13, R13, R64 ;  /* 0x000000400d0d7220 */ /* 0x000fe20000400000 */
[----:B------:R-:W-:Y:S01]  /*3e10*/  P2R R64, PR, RZ, 0x4 ;  /* 0x00000004ff407803 */ /* 0x000fe20000000000 */
[----:B------:R-:W1:Y:S01]  /*3e20*/  MUFU.SQRT R23, R27 ;  /* 0x0000001b00177308 */ /* 0x000e620000002000 */
[----:B------:R-:W-:-:S02]  /*3e30*/  FSETP.GEU.AND P2, PT, R20, 1.175494350822287508e-38, PT ;  /* 0x008000001400780b */ /* 0x000fc40003f4e000 */
[----:B------:R-:W-:-:S07]  /*3e40*/  FSEL R29, R11, 1, P3 ;  /* 0x3f8000000b1d7808 */ /* 0x000fce0001800000 */
[----:B------:R-:W-:Y:S01]  /*3e50*/  @P3 FMUL R20, R20, 0.25 ;  /* 0x3e80000014143820 */ /* 0x000fe20000400000 */
[C---:B0-----:R-:W-:Y:S01]  /*3e60*/  FSETP.GT.AND P3, PT, R21.reuse, 8.50705917302346158658e+37, PT ;  /* 0x7e8000001500780b */ /* 0x041fe20003f64000 */
[----:B------:R-:W0:Y:S01]  /*3e70*/  MUFU.RCP R14, R14 ;  /* 0x0000000e000e7308 */ /* 0x000e220000001000 */
[----:B------:R-:W-:Y:S02]  /*3e80*/  P2R R16, PR, RZ, 0x4 ;  /* 0x00000004ff107803 */ /* 0x000fe40000000000 */
[----:B------:R-:W-:-:S05]  /*3e90*/  FSETP.GEU.AND P2, PT, R21, 1.175494350822287508e-38, PT ;  /* 0x008000001500780b */ /* 0x000fca0003f4e000 */
[----:B------:R-:W2:Y:S01]  /*3ea0*/  MUFU.RCP R17, R17 ;  /* 0x0000001100117308 */ /* 0x000ea20000001000 */
[----:B------:R-:W-:-:S03]  /*3eb0*/  FSEL R24, R11, 1, P3 ;  /* 0x3f8000000b187808 */ /* 0x000fc60001800000 */
[----:B------:R-:W-:Y:S01]  /*3ec0*/  @P3 FMUL R21, R21, 0.25 ;  /* 0x3e80000015153820 */ /* 0x000fe20000400000 */
[----:B-1----:R-:W-:-:S03]  /*3ed0*/  FSETP.GT.AND P3, PT, R23, 8.50705917302346158658e+37, PT ;  /* 0x7e8000001700780b */ /* 0x002fc60003f64000 */
[----:B------:R-:W1:Y:S01]  /*3ee0*/  MUFU.SQRT R25, R32 ;  /* 0x0000002000197308 */ /* 0x000e620000002000 */
[----:B------:R-:W-:Y:S01]  /*3ef0*/  SEL R33, R33, RZ, !P0 ;  /* 0x000000ff21217207 */ /* 0x000fe20004000000 */
[----:B0-----:R-:W-:-:S04]  /*3f00*/  FMUL R39, R14, R39 ;  /* 0x000000270e277220 */ /* 0x001fc80000400000 */
[----:B------:R-:W-:Y:S02]  /*3f10*/  FADD R33, R33, 9.9999997473787516356e-06 ;  /* 0x3727c5ac21217421 */ /* 0x000fe40000000000 */
[----:B------:R-:W0:Y:S01]  /*3f20*/  MUFU.RCP R22, R22 ;  /* 0x0000001600167308 */ /* 0x000e220000001000 */
[----:B--2---:R-:W-:Y:S01]  /*3f30*/  FMUL R38, R17, R38 ;  /* 0x0000002611267220 */ /* 0x004fe20000400000 */
[----:B------:R-:W-:Y:S02]  /*3f40*/  P2R R17, PR, RZ, 0x4 ;  /* 0x00000004ff117803 */ /* 0x000fe40000000000 */
[C---:B------:R-:W-:Y:S01]  /*3f50*/  FSETP.GEU.AND P2, PT, R23.reuse, 1.175494350822287508e-38, PT ;  /* 0x008000001700780b */ /* 0x040fe20003f4e000 */
[----:B------:R-:W-:Y:S01]  /*3f60*/  @P3 FMUL R23, R23, 0.25 ;  /* 0x3e80000017173820 */ /* 0x000fe20000400000 */
[----:B------:R-:W-:Y:S01]  /*3f70*/  FSEL R26, R11, 1, P3 ;  /* 0x3f8000000b1a7808 */ /* 0x000fe20001800000 */
[----:B------:R-:W-:Y:S01]  /*3f80*/  FMUL R14, R39, R50 ;  /* 0x00000032270e7220 */ /* 0x000fe20000400000 */
[----:B------:R-:W2:Y:S01]  /*3f90*/  MUFU.SQRT R27, R33 ;  /* 0x00000021001b7308 */ /* 0x000ea20000002000 */
[----:B-1----:R-:W-:-:S02]  /*3fa0*/  FSETP.GT.AND P3, PT, R25, 8.50705917302346158658e+37, PT ;  /* 0x7e8000001900780b */ /* 0x002fc40003f64000 */
[----:B------:R-:W-:Y:S02]  /*3fb0*/  P2R R39, PR, RZ, 0x2 ;  /* 0x00000002ff277803 */ /* 0x000fe40000000000 */
[----:B------:R-:W-:Y:S02]  /*3fc0*/  ISETP.NE.AND P1, PT, R17, RZ, PT ;  /* 0x000000ff1100720c */ /* 0x000fe40003f25270 */
[----:B------:R-:W-:Y:S02]  /*3fd0*/  SEL R34, R34, RZ, !P0 ;  /* 0x000000ff22227207 */ /* 0x000fe40004000000 */
[----:B------:R-:W-:Y:S02]  /*3fe0*/  P2R R17, PR, RZ, 0x2 ;  /* 0x00000002ff117803 */ /* 0x000fe40000000000 */
[----:B------:R-:W-:Y:S02]  /*3ff0*/  SEL R35, R35, RZ, !P0 ;  /* 0x000000ff23237207 */ /* 0x000fe40004000000 */
[----:B------:R-:W-:Y:S01]  /*4000*/  ISETP.NE.AND P1, PT, R16, RZ, PT ;  /* 0x000000ff1000720c */ /* 0x000fe20003f25270 */
[----:B0-----:R-:W-:Y:S01]  /*4010*/  FMUL R16, R22, R51 ;  /* 0x0000003316107220 */ /* 0x001fe20000400000 */
[----:B------:R-:W-:Y:S01]  /*4020*/  FADD R34, R34, 9.9999997473787516356e-06 ;  /* 0x3727c5ac22227421 */ /* 0x000fe20000000000 */
[----:B------:R-:W-:Y:S01]  /*4030*/  P2R R65, PR, RZ, 0x4 ;  /* 0x00000004ff417803 */ /* 0x000fe20000000000 */
[----:B------:R-:W-:Y:S01]  /*4040*/  FADD R35, R35, 9.9999997473787516356e-06 ;  /* 0x3727c5ac23237421 */ /* 0x000fe20000000000 */
[----:B------:R-:W-:Y:S01]  /*4050*/  FMUL R15, R38, R15 ;  /* 0x0000000f260f7220 */ /* 0x000fe20000400000 */
[C---:B------:R-:W-:Y:S01]  /*4060*/  FSETP.GEU.AND P2, PT, R25.reuse, 1.175494350822287508e-38, PT ;  /* 0x008000001900780b */ /* 0x040fe20003f4e000 */
[----:B------:R-:W-:Y:S01]  /*4070*/  FMUL R16, R16, R9 ;  /* 0x0000000910107220 */ /* 0x000fe20000400000 */
[----:B------:R-:W-:Y:S01]  /*4080*/  @P3 FMUL R25, R25, 0.25 ;  /* 0x3e80000019193820 */ /* 0x000fe20000400000 */
[----:B------:R-:W-:Y:S01]  /*4090*/  FSEL R38, R11, 1, P3 ;  /* 0x3f8000000b267808 */ /* 0x000fe20001800000 */
[----:B------:R-:W0:Y:S01]  /*40a0*/  MUFU.SQRT R9, R34 ;  /* 0x0000002200097308 */ /* 0x000e220000002000 */
[----:B--2---:R-:W-:-:S07]  /*40b0*/  FSETP.GT.AND P3, PT, R27, 8.50705917302346158658e+37, PT ;  /* 0x7e8000001b00780b */ /* 0x004fce0003f64000 */
[----:B------:R-:W1:Y:S01]  /*40c0*/  MUFU.SQRT R22, R35 ;  /* 0x0000002300167308 */ /* 0x000e620000002000 */
[----:B------:R-:W-:Y:S02]  /*40d0*/  FSETP.GEU.AND P6, PT, R27, 1.175494350822287508e-38, PT ;  /* 0x008000001b00780b */ /* 0x000fe40003fce000 */
[----:B------:R-:W-:-:S03]  /*40e0*/  FSEL R32, R11, 1, P3 ;  /* 0x3f8000000b207808 */ /* 0x000fc60001800000 */
[----:B------:R-:W-:Y:S01]  /*40f0*/  @P3 FMUL R27, R27, 0.25 ;  /* 0x3e8000001b1b3820 */ /* 0x000fe20000400000 */
[C---:B0-----:R-:W-:Y:S02]  /*4100*/  FSETP.GT.AND P3, PT, R9.reuse, 8.50705917302346158658e+37, PT ;  /* 0x7e8000000900780b */ /* 0x041fe40003f64000 */
[----:B-1----:R-:W-:Y:S02]  /*4110*/  FSETP.GT.AND P4, PT, R22, 8.50705917302346158658e+37, PT ;  /* 0x7e8000001600780b */ /* 0x002fe40003f84000 */
[----:B------:R-:W-:Y:S02]  /*4120*/  FSETP.GEU.AND P5, PT, R9, 1.175494350822287508e-38, PT ;  /* 0x008000000900780b */ /* 0x000fe40003fae000 */
[----:B------:R-:W-:-:S07]  /*4130*/  FSEL R50, R11, 1, P3 ;  /* 0x3f8000000b327808 */ /* 0x000fce0001800000 */
[----:B------:R-:W-:Y:S01]  /*4140*/  @P3 FMUL R9, R9, 0.25 ;  /* 0x3e80000009093820 */ /* 0x000fe20000400000 */
[C---:B------:R-:W-:Y:S02]  /*4150*/  FSETP.GEU.AND P3, PT, R22.reuse, 1.175494350822287508e-38, PT ;  /* 0x008000001600780b */ /* 0x040fe40003f6e000 */
[----:B------:R-:W-:Y:S01]  /*4160*/  FSEL R33, R11, 1, P4 ;  /* 0x3f8000000b217808 */ /* 0x000fe20002000000 */
[----:B------:R-:W-:Y:S01]  /*4170*/  @P4 FMUL R22, R22, 0.25 ;  /* 0x3e80000016164820 */ /* 0x000fe20000400000 */
[----:B------:R-:W-:Y:S01]  /*4180*/  ISETP.NE.AND P4, PT, R65, RZ, PT ;  /* 0x000000ff4100720c */ /* 0x000fe20003f85270 */
[----:B------:R-:W-:Y:S01]  /*4190*/  @!P1 FMUL R20, R20, 16777216 ;  /* 0x4b80000014149820 */ /* 0x000fe20000400000 */
[----:B------:R-:W-:Y:S01]  /*41a0*/  @!P1 FMUL R29, R29, 16777216 ;  /* 0x4b8000001d1d9820 */ /* 0x000fe20000400000 */
[----:B------:R-:W-:-:S10]  /*41b0*/  ISETP.NE.AND P1, PT, R17, RZ, PT ;  /* 0x000000ff1100720c */ /* 0x000fd40003f25270 */
[----:B------:R-:W-:-:S06]  /*41c0*/  @!P4 FMUL R23, R23, 16777216 ;  /* 0x4b8000001717c820 */ /* 0x000fcc0000400000 */
[----:B------:R-:W0:Y:S01]  /*41d0*/  MUFU.RCP R23, R23 ;  /* 0x0000001700177308 */ /* 0x000e220000001000 */
[----:B------:R-:W-:Y:S01]  /*41e0*/  @!P4 FMUL R26, R26, 16777216 ;  /* 0x4b8000001a1ac820 */ /* 0x000fe20000400000 */
[----:B------:R-:W-:Y:S01]  /*41f0*/  @!P1 FMUL R21, R21, 16777216 ;  /* 0x4b80000015159820 */ /* 0x000fe20000400000 */
[----:B------:R-:W-:Y:S01]  /*4200*/  @!P2 FMUL R25, R25, 16777216 ;  /* 0x4b8000001919a820 */ /* 0x000fe20000400000 */
[----:B------:R-:W-:-:S04]  /*4210*/  @!P6 FMUL R27, R27, 16777216 ;  /* 0x4b8000001b1be820 */ /* 0x000fc80000400000 */
[----:B------:R-:W1:Y:S01]  /*4220*/  MUFU.RCP R21, R21 ;  /* 0x0000001500157308 */ /* 0x000e620000001000 */
[----:B0-----:R-:W-:-:S04]  /*4230*/  FMUL R11, R23, R26 ;  /* 0x0000001a170b7220 */ /* 0x001fc80000400000 */
[----:B------:R-:W-:-:S03]  /*4240*/  FMUL R44, R11, R44 ;  /* 0x0000002c0b2c7220 */ /* 0x000fc60000400000 */
[----:B------:R-:W0:Y:S01]  /*4250*/  MUFU.RCP R11, R18 ;  /* 0x00000012000b7308 */ /* 0x000e220000001000 */
[----:B------:R-:W-:-:S07]  /*4260*/  @!P1 FMUL R24, R24, 16777216 ;  /* 0x4b80000018189820 */ /* 0x000fce0000400000 */
[----:B------:R-:W2:Y:S08]  /*4270*/  MUFU.RCP R25, R25 ;  /* 0x0000001900197308 */ /* 0x000eb00000001000 */
[----:B------:R-:W3:Y:S01]  /*4280*/  MUFU.RCP R27, R27 ;  /* 0x0000001b001b7308 */ /* 0x000ee20000001000 */
[----:B-1----:R-:W-:Y:S01]  /*4290*/  FMUL R24, R21, R24 ;  /* 0x0000001815187220 */ /* 0x002fe20000400000 */
[----:B0-----:R-:W-:Y:S01]  /*42a0*/  FMUL R11, R11, R8 ;  /* 0x000000080b0b7220 */ /* 0x001fe20000400000 */
[----:B------:R-:W-:Y:S01]  /*42b0*/  @!P2 FMUL R38, R38, 16777216 ;  /* 0x4b8000002626a820 */ /* 0x000fe20000400000 */
[----:B------:R-:W-:Y:S01]  /*42c0*/  @!P6 FMUL R32, R32, 16777216 ;  /* 0x4b8000002020e820 */ /* 0x000fe20000400000 */
[----:B------:R-:W-:Y:S01]  /*42d0*/  @!P5 FMUL R9, R9, 16777216 ;  /* 0x4b8000000909d820 */ /* 0x000fe20000400000 */
[----:B------:R-:W-:Y:S01]  /*42e0*/  @!P3 FMUL R22, R22, 16777216 ;  /* 0x4b8000001616b820 */ /* 0x000fe20000400000 */
[----:B------:R-:W-:Y:S01]  /*42f0*/  FMUL R48, R11, R48 ;  /* 0x000000300b307220 */ /* 0x000fe20000400000 */
[----:B------:R-:W-:Y:S01]  /*4300*/  FMUL R49, R24, R49 ;  /* 0x0000003118317220 */ /* 0x000fe20000400000 */
[----:B--2---:R-:W-:-:S02]  /*4310*/  FMUL R11, R25, R38 ;  /* 0x00000026190b7220 */ /* 0x004fc40000400000 */
[----:B------:R-:W0:Y:S01]  /*4320*/  LDC.64 R24, c[0x0][0x278] ;  /* 0x00009e00ff187b82 */ /* 0x000e220000000a00 */
[----:B------:R-:W1:Y:S01]  /*4330*/  MUFU.RCP R28, R28 ;  /* 0x0000001c001c7308 */ /* 0x000e620000001000 */
[----:B---3--:R-:W-:-:S06]  /*4340*/  FMUL R32, R27, R32 ;  /* 0x000000201b207220 */ /* 0x008fcc0000400000 */
[----:B------:R-:W2:Y:S01]  /*4350*/  LDC.64 R26, c[0x0][0x280] ;  /* 0x0000a000ff1a7b82 */ /* 0x000ea20000000a00 */
[----:B------:R-:W3:Y:S08]  /*4360*/  MUFU.RCP R20, R20 ;  /* 0x0000001400147308 */ /* 0x000ef00000001000 */
[----:B------:R-:W4:Y:S08]  /*4370*/  MUFU.RCP R9, R9 ;  /* 0x0000000900097308 */ /* 0x000f300000001000 */
[----:B------:R-:W5:Y:S01]  /*4380*/  MUFU.RCP R22, R22 ;  /* 0x0000001600167308 */ /* 0x000f620000001000 */
[----:B------:R-:W-:Y:S01]  /*4390*/  @!P5 FMUL R50, R50, 16777216 ;  /* 0x4b8000003232d820 */ /* 0x000fe20000400000 */
[----:B------:R-:W-:Y:S01]  /*43a0*/  @!P3 FMUL R33, R33, 16777216 ;  /* 0x4b8000002121b820 */ /* 0x000fe20000400000 */
[----:B-1----:R-:W-:Y:S01]  /*43b0*/  FMUL R8, R28, R19 ;  /* 0x000000131c087220 */ /* 0x002fe20000400000 */
[----:B---3--:R-:W-:Y:S01]  /*43c0*/  FMUL R17, R20, R29 ;  /* 0x0000001d14117220 */ /* 0x008fe20000400000 */
[----:B----4-:R-:W-:-:S03]  /*43d0*/  FMUL R19, R9, R50 ;  /* 0x0000003209137220 */ /* 0x010fc60000400000 */
[----:B------:R-:W-:Y:S01]  /*43e0*/  FMUL R17, R17, R10 ;  /* 0x0000000a11117220 */ /* 0x000fe20000400000 */
[----:B------:R-:W-:Y:S01]  /*43f0*/  FMUL R47, R8, R47 ;  /* 0x0000002f082f7220 */ /* 0x000fe20000400000 */
[----:B------:R-:W-:Y:S01]  /*4400*/  FMUL R28, R11, R4 ;  /* 0x000000040b1c7220 */ /* 0x000fe20000400000 */
[----:B------:R-:W-:Y:S01]  /*4410*/  FMUL R29, R32, R7 ;  /* 0x00000007201d7220 */ /* 0x000fe20000400000 */
[----:B-----5:R-:W-:Y:S01]  /*4420*/  FMUL R18, R22, R33 ;  /* 0x0000002116127220 */ /* 0x020fe20000400000 */
[----:B------:R-:W-:Y:S01]  /*4430*/  FMUL R19, R19, R6 ;  /* 0x0000000613137220 */ /* 0x000fe20000400000 */
[----:B------:R-:W-:Y:S02]  /*4440*/  CS2R R6, SRZ ;  /* 0x0000000000067805 */ /* 0x000fe4000001ff00 */
[----:B------:R-:W-:Y:S01]  /*4450*/  CS2R R8, SRZ ;  /* 0x0000000000087805 */ /* 0x000fe2000001ff00 */
[----:B------:R-:W-:Y:S01]  /*4460*/  FMUL R18, R18, R5 ;  /* 0x0000000512127220 */ /* 0x000fe20000400000 */
[----:B------:R-:W-:-:S02]  /*4470*/  CS2R R4, SRZ ;  /* 0x0000000000047805 */ /* 0x000fc4000001ff00 */
[----:B------:R-:W-:Y:S01]  /*4480*/  CS2R R10, SRZ ;  /* 0x00000000000a7805 */ /* 0x000fe2000001ff00 */
[----:B0-----:R-:W-:-:S04]  /*4490*/  IMAD.WIDE R20, R0, 0x4, R24 ;  /* 0x0000000400147825 */ /* 0x001fc800078e0218 */
[----:B--2---:R-:W-:Y:S01]  /*44a0*/  IMAD.WIDE R22, R0, 0x4, R26 ;  /* 0x0000000400167825 */ /* 0x004fe200078e021a */
[----:B------:R-:W2:Y:S04]  /*44b0*/  @!P0 LDG.E.EL.128 R4, desc[UR4][R20.64+-0x800] ;  /* 0xfff8000414048981 */ /* 0x000ea8000c2e1d00 */
[----:B------:R0:W3:Y:S01]  /*44c0*/  @!P0 LDG.E.EL.128 R8, desc[UR4][R22.64+-0x800] ;  /* 0xfff8000416088981 */ /* 0x0000e2000c2e1d00 */
[----:B------:R-:W1:Y:S01]  /*44d0*/  MUFU.RCP R30, R30 ;  /* 0x0000001e001e7308 */ /* 0x000e620000001000 */
[----:B------:R-:W-:Y:S01]  /*44e0*/  ISETP.NE.AND P2, PT, R64, RZ, PT ;  /* 0x000000ff4000720c */ /* 0x000fe20003f45270 */
[----:B-1----:R-:W-:Y:S01]  /*44f0*/  FMUL R37, R30, R37 ;  /* 0x000000251e257220 */ /* 0x002fe20000400000 */
[----:B0-----:R-:W-:-:S04]  /*4500*/  IMAD.WIDE R22, R3, 0x4, R24 ;  /* 0x0000000403167825 */ /* 0x001fc800078e0218 */
[----:B------:R-:W-:Y:S01]  /*4510*/  IMAD.WIDE R24, R3, 0x4, R26 ;  /* 0x0000000403187825 */ /* 0x000fe200078e021a */
[----:B--2---:R-:W-:Y:S02]  /*4520*/  SEL R7, R7, RZ, !P0 ;  /* 0x000000ff07077207 */ /* 0x004fe40004000000 */
[----:B---3--:R-:W-:Y:S02]  /*4530*/  SEL R30, R11, RZ, !P0 ;  /* 0x000000ff0b1e7207 */ /* 0x008fe40004000000 */
[----:B------:R-:W-:-:S03]  /*4540*/  SEL R6, R6, RZ, !P0 ;  /* 0x000000ff06067207 */ /* 0x000fc60004000000 */
[----:B------:R-:W-:Y:S01]  /*4550*/  FFMA R18, R7, R18, R30 ;  /* 0x0000001207127223 */ /* 0x000fe2000000001e */
[----:B------:R-:W-:Y:S02]  /*4560*/  SEL R7, R10, RZ, !P0 ;  /* 0x000000ff0a077207 */ /* 0x000fe40004000000 */
[----:B------:R-:W-:Y:S02]  /*4570*/  SEL R20, R5, RZ, !P0 ;  /* 0x000000ff05147207 */ /* 0x000fe40004000000 */
[----:B------:R-:W-:Y:S02]  /*4580*/  SEL R9, R9, RZ, !P0 ;  /* 0x000000ff09097207 */ /* 0x000fe40004000000 */
[----:B------:R-:W-:Y:S02]  /*4590*/  SEL R21, R4, RZ, !P0 ;  /* 0x000000ff04157207 */ /* 0x000fe40004000000 */
[----:B------:R-:W-:Y:S01]  /*45a0*/  SEL R8, R8, RZ, !P0 ;  /* 0x000000ff08087207 */ /* 0x000fe20004000000 */
[----:B------:R-:W-:Y:S01]  /*45b0*/  FFMA R19, R6, R19, R7 ;  /* 0x0000001306137223 */ /* 0x000fe20000000007 */
[----:B------:R-:W-:-:S02]  /*45c0*/  CS2R R4, SRZ ;  /* 0x0000000000047805 */ /* 0x000fc4000001ff00 */
[----:B------:R-:W-:Y:S01]  /*45d0*/  CS2R R6, SRZ ;  /* 0x0000000000067805 */ /* 0x000fe2000001ff00 */
[----:B------:R-:W-:Y:S01]  /*45e0*/  FFMA R20, R20, R29, R9 ;  /* 0x0000001d14147223 */ /* 0x000fe20000000009 */
[----:B------:R-:W-:Y:S01]  /*45f0*/  FFMA R21, R21, R28, R8 ;  /* 0x0000001c15157223 */ /* 0x000fe20000000008 */
[----:B------:R-:W-:Y:S02]  /*4600*/  CS2R R8, SRZ ;  /* 0x0000000000087805 */ /* 0x000fe4000001ff00 */
[----:B------:R-:W-:Y:S01]  /*4610*/  CS2R R10, SRZ ;  /* 0x00000000000a7805 */ /* 0x000fe2000001ff00 */
[----:B------:R-:W0:Y:S01]  /*4620*/  MUFU.RCP R31, R31 ;  /* 0x0000001f001f7308 */ /* 0x000e220000001000 */
[----:B------:R1:W2:Y:S01]  /*4630*/  @!P2 LDG.E.EL.128 R4, desc[UR4][R22.64+-0x800] ;  /* 0xfff800041604a981 */ /* 0x0002a2000c2e1d00 */
[----:B------:R-:W3:Y:S03]  /*4640*/  LDC.64 R28, c[0x0][0x258] ;  /* 0x00009600ff1c7b82 */ /* 0x000ee60000000a00 */
[----:B------:R4:W5:Y:S05]  /*4650*/  @!P2 LDG.E.EL.128 R8, desc[UR4][R24.64+-0x800] ;  /* 0xfff800041808a981 */ /* 0x00096a000c2e1d00 */
[----:B-1----:R-:W4:Y:S01]  /*4660*/  LDC.64 R22, c[0x0][0x250] ;  /* 0x00009400ff167b82 */ /* 0x002f220000000a00 */
[----:B------:R-:W-:Y:S01]  /*4670*/  ISETP.NE.AND P1, PT, R39, RZ, PT ;  /* 0x000000ff2700720c */ /* 0x000fe20003f25270 */
[----:B0-----:R-:W-:Y:S01]  /*4680*/  FMUL R36, R31, R36 ;  /* 0x000000241f247220 */ /* 0x001fe20000400000 */
[----:B------:R-:W-:-:S03]  /*4690*/  FMUL R46, R37, R46 ;  /* 0x0000002e252e7220 */ /* 0x000fc60000400000 */
[----:B------:R-:W-:Y:S01]  /*46a0*/  FMUL R45, R36, R45 ;  /* 0x0000002d242d7220 */ /* 0x000fe20000400000 */
[----:B----4-:R-:W-:Y:S01]  /*46b0*/  IMAD.WIDE R24, R0, 0x4, R22 ;  /* 0x0000000400187825 */ /* 0x010fe200078e0216 */
[----:B--2---:R-:W-:Y:S02]  /*46c0*/  SEL R26, R7, RZ, !P2 ;  /* 0x000000ff071a7207 */ /* 0x004fe40005000000 */
[----:B------:R-:W-:Y:S02]  /*46d0*/  SEL R7, R6, RZ, !P2 ;  /* 0x000000ff06077207 */ /* 0x000fe40005000000 */
[----:B------:R-:W-:Y:S02]  /*46e0*/  SEL R6, R5, RZ, !P2 ;  /* 0x000000ff05067207 */ /* 0x000fe40005000000 */
[----:B-----5:R-:W-:Y:S02]  /*46f0*/  SEL R11, R11, RZ, !P2 ;  /* 0x000000ff0b0b7207 */ /* 0x020fe40005000000 */
[----:B------:R-:W-:-:S02]  /*4700*/  SEL R10, R10, RZ, !P2 ;  /* 0x000000ff0a0a7207 */ /* 0x000fc40005000000 */
[----:B------:R-:W-:Y:S02]  /*4710*/  SEL R9, R9, RZ, !P2 ;  /* 0x000000ff09097207 */ /* 0x000fe40005000000 */
[----:B------:R-:W-:Y:S02]  /*4720*/  SEL R5, R4, RZ, !P2 ;  /* 0x000000ff04057207 */ /* 0x000fe40005000000 */
[----:B------:R-:W-:Y:S01]  /*4730*/  SEL R8, R8, RZ, !P2 ;  /* 0x000000ff08087207 */ /* 0x000fe20005000000 */
[----:B------:R-:W-:Y:S01]  /*4740*/  FFMA R45, R26, R45, R11 ;  /* 0x0000002d1a2d7223 */ /* 0x000fe2000000000b */
[----:B------:R-:W-:Y:S01]  /*4750*/  FFMA R46, R7, R46, R10 ;  /* 0x0000002e072e7223 */ /* 0x000fe2000000000a */
[----:B------:R-:W-:Y:S01]  /*4760*/  FFMA R47, R6, R47, R9 ;  /* 0x0000002f062f7223 */ /* 0x000fe20000000009 */
[----:B------:R-:W-:Y:S01]  /*4770*/  CS2R R6, SRZ ;  /* 0x0000000000067805 */ /* 0x000fe2000001ff00 */
[----:B------:R-:W-:Y:S01]  /*4780*/  FFMA R48, R5, R48, R8 ;  /* 0x0000003005307223 */ /* 0x000fe20000000008 */
[----:B------:R-:W-:Y:S01]  /*4790*/  CS2R R4, SRZ ;  /* 0x0000000000047805 */ /* 0x000fe2000001ff00 */
[----:B---3--:R-:W-:Y:S01]  /*47a0*/  IMAD.WIDE R26, R3, 0x4, R28 ;  /* 0x00000004031a7825 */ /* 0x008fe200078e021c */
[----:B------:R-:W-:-:S02]  /*47b0*/  CS2R R8, SRZ ;  /* 0x0000000000087805 */ /* 0x000fc4000001ff00 */
[----:B------:R-:W-:Y:S01]  /*47c0*/  CS2R R10, SRZ ;  /* 0x00000000000a7805 */ /* 0x000fe2000001ff00 */
[----:B------:R-:W-:Y:S01]  /*47d0*/  IMAD.WIDE R28, R0, 0x4, R28 ;  /* 0x00000004001c7825 */ /* 0x000fe200078e021c */
[----:B------:R-:W2:Y:S04]  /*47e0*/  @!P1 LDG.E.EL.128 R4, desc[UR4][R24.64+-0x400] ;  /* 0xfffc000418049981 */ /* 0x000ea8000c2e1d00 */
[----:B------:R-:W3:Y:S01]  /*47f0*/  @!P1 LDG.E.EL.128 R8, desc[UR4][R28.64+-0x400] ;  /* 0xfffc00041c089981 */ /* 0x000ee2000c2e1d00 */
[----:B------:R-:W-:Y:S01]  /*4800*/  ISETP.NE.AND P4, PT, R67, 0x100, PT ;  /* 0x000001004300780c */ /* 0x000fe20003f85270 */
[----:B------:R-:W-:Y:S01]  /*4810*/  IMAD.WIDE R22, R3, 0x4, R22 ;  /* 0x0000000403167825 */ /* 0x000fe200078e0216 */
[----:B--2---:R-:W-:Y:S02]  /*4820*/  SEL R7, R7, RZ, !P1 ;  /* 0x000000ff07077207 */ /* 0x004fe40004800000 */
[----:B---3--:R-:W-:-:S02]  /*4830*/  SEL R24, R11, RZ, !P1 ;  /* 0x000000ff0b187207 */ /* 0x008fc40004800000 */
[----:B------:R-:W-:-:S03]  /*4840*/  SEL R6, R6, RZ, !P1 ;  /* 0x000000ff06067207 */ /* 0x000fc60004800000 */
[----:B------:R-:W-:Y:S01]  /*4850*/  FFMA R44, R7, R44, R24 ;  /* 0x0000002c072c7223 */ /* 0x000fe20000000018 */
[----:B------:R-:W-:Y:S02]  /*4860*/  SEL R7, R10, RZ, !P1 ;  /* 0x000000ff0a077207 */ /* 0x000fe40004800000 */
[----:B------:R-:W-:-:S03]  /*4870*/  SEL R9, R9, RZ, !P1 ;  /* 0x000000ff09097207 */ /* 0x000fc60004800000 */
[----:B------:R-:W-:Y:S01]  /*4880*/  FFMA R49, R6, R49, R7 ;  /* 0x0000003106317223 */ /* 0x000fe20000000007 */
[----:B------:R-:W-:Y:S02]  /*4890*/  SEL R6, R5, RZ, !P1 ;  /* 0x000000ff05067207 */ /* 0x000fe40004800000 */
[----:B------:R-:W-:Y:S02]  /*48a0*/  SEL R5, R4, RZ, !P1 ;  /* 0x000000ff04057207 */ /* 0x000fe40004800000 */
[----:B------:R-:W-:Y:S01]  /*48b0*/  SEL R8, R8, RZ, !P1 ;  /* 0x000000ff08087207 */ /* 0x000fe20004800000 */
[----:B------:R-:W-:Y:S01]  /*48c0*/  FFMA R17, R6, R17, R9 ;  /* 0x0000001106117223 */ /* 0x000fe20000000009 */
[----:B------:R-:W-:-:S03]  /*48d0*/  CS2R R6, SRZ ;  /* 0x0000000000067805 */ /* 0x000fc6000001ff00 */
[----:B------:R-:W-:Y:S01]  /*48e0*/  FFMA R16, R5, R16, R8 ;  /* 0x0000001005107223 */ /* 0x000fe20000000008 */
[----:B------:R-:W-:Y:S02]  /*48f0*/  CS2R R4, SRZ ;  /* 0x0000000000047805 */ /* 0x000fe4000001ff00 */
[----:B------:R-:W-:Y:S02]  /*4900*/  CS2R R8, SRZ ;  /* 0x0000000000087805 */ /* 0x000fe4000001ff00 */
[----:B------:R-:W-:Y:S02]  /*4910*/  CS2R R10, SRZ ;  /* 0x00000000000a7805 */ /* 0x000fe4000001ff00 */
[----:B------:R-:W2:Y:S04]  /*4920*/  @!P4 LDG.E.EL.128 R4, desc[UR4][R22.64+-0x400] ;  /* 0xfffc00041604c981 */ /* 0x000ea8000c2e1d00 */
[----:B------:R-:W3:Y:S01]  /*4930*/  @!P4 LDG.E.EL.128 R8, desc[UR4][R26.64+-0x400] ;  /* 0xfffc00041a08c981 */ /* 0x000ee2000c2e1d00 */
[----:B------:R-:W-:-:S02]  /*4940*/  ISETP.GE.AND P6, PT, R3, 0x100, PT ;  /* 0x000001000300780c */ /* 0x000fc40003fc6270 */
[----:B--2---:R-:W-:Y:S02]  /*4950*/  SEL R24, R7, RZ, !P4 ;  /* 0x000000ff07187207 */ /* 0x004fe40006000000 */
[----:B------:R-:W-:Y:S02]  /*4960*/  SEL R7, R6, RZ, !P4 ;  /* 0x000000ff06077207 */ /* 0x000fe40006000000 */
[----:B------:R-:W-:Y:S02]  /*4970*/  SEL R6, R5, RZ, !P4 ;  /* 0x000000ff05067207 */ /* 0x000fe40006000000 */
[----:B------:R-:W-:Y:S02]  /*4980*/  SEL R5, R4, RZ, !P4 ;  /* 0x000000ff04057207 */ /* 0x000fe40006000000 */
[----:B---3--:R-:W-:-:S05]  /*4990*/  SEL R8, R8, RZ, !P4 ;  /* 0x000000ff08087207 */ /* 0x008fca0006000000 */
[----:B------:R-:W-:Y:S01]  /*49a0*/  FFMA R12, R5, R12, R8 ;  /* 0x0000000c050c7223 */ /* 0x000fe20000000008 */
[----:B------:R-:W-:-:S04]  /*49b0*/  SEL R9, R9, RZ, !P4 ;  /* 0x000000ff09097207 */ /* 0x000fc80006000000 */
[----:B------:R-:W-:Y:S01]  /*49c0*/  FSETP.GEU.AND P3, PT, R12, RZ, PT ;  /* 0x000000ff0c00720b */ /* 0x000fe20003f6e000 */
[----:B------:R-:W-:-:S03]  /*49d0*/  FFMA R13, R6, R13, R9 ;  /* 0x0000000d060d7223 */ /* 0x000fc60000000009 */
[----:B------:R-:W-:Y:S02]  /*49e0*/  FSEL R12, R12, RZ, P3 ;  /* 0x000000ff0c0c7208 */ /* 0x000fe40001800000 */
[----:B------:R-:W-:Y:S02]  /*49f0*/  FSETP.GEU.AND P3, PT, R48, RZ, PT ;  /* 0x000000ff3000720b */ /* 0x000fe40003f6e000 */
[----:B------:R-:W-:Y:S02]  /*4a00*/  SEL R10, R10, RZ, !P4 ;  /* 0x000000ff0a0a7207 */ /* 0x000fe40006000000 */
[----:B------:R-:W-:Y:S02]  /*4a10*/  FSEL R48, R48, RZ, P3 ;  /* 0x000000ff30307208 */ /* 0x000fe40001800000 */
        /* <DEDUP_REMOVED lines=9> */
[----:B------:R-:W-:-:S04]  /*4ab0*/  FSETP.GEU.AND P3, PT, R46, RZ, PT ;  /* 0x000000ff2e00720b */ /* 0x000fc80003f6e000 */
[----:B------:R-:W-:Y:S02]  /*4ac0*/  FSEL R5, R46, RZ, P3 ;  /* 0x000000ff2e057208 */ /* 0x000fe40001800000 */
[----:B------:R-:W-:-:S04]  /*4ad0*/  FSETP.GEU.AND P3, PT, R15, RZ, PT ;  /* 0x000000ff0f00720b */ /* 0x000fc80003f6e000 */
[----:B------:R-:W-:Y:S02]  /*4ae0*/  FSEL R15, R15, RZ, P3 ;  /* 0x000000ff0f0f7208 */ /* 0x000fe40001800000 */
[----:B------:R-:W-:-:S04]  /*4af0*/  FSETP.GEU.AND P3, PT, R45, RZ, PT ;  /* 0x000000ff2d00720b */ /* 0x000fc80003f6e000 */
[----:B------:R-:W-:Y:S02]  /*4b00*/  FSEL R6, R45, RZ, P3 ;  /* 0x000000ff2d067208 */ /* 0x000fe40001800000 */
[----:B------:R-:W-:Y:S02]  /*4b10*/  @P4 FSEL R12, R48, R63, !P2 ;  /* 0x0000003f300c4208 */ /* 0x000fe40005000000 */
[----:B------:R-:W-:Y:S02]  /*4b20*/  @P4 FSEL R13, R47, R66, !P2 ;  /* 0x000000422f0d4208 */ /* 0x000fe40005000000 */
[----:B------:R-:W-:Y:S02]  /*4b30*/  @P4 FSEL R14, R5, R56, !P2 ;  /* 0x00000038050e4208 */ /* 0x000fe40005000000 */
[----:B------:R-:W-:Y:S02]  /*4b40*/  @P4 FSEL R15, R6, R57, !P2 ;  /* 0x00000039060f4208 */ /* 0x000fe40005000000 */
[----:B------:R-:W-:-:S04]  /*4b50*/  FSETP.GEU.AND P4, PT, R16, RZ, PT ;  /* 0x000000ff1000720b */ /* 0x000fc80003f8e000 */
[----:B------:R-:W-:Y:S02]  /*4b60*/  FSEL R16, R16, RZ, P4 ;  /* 0x000000ff10107208 */ /* 0x000fe40002000000 */
[----:B------:R-:W-:-:S04]  /*4b70*/  FSETP.GEU.AND P4, PT, R21, RZ, PT ;  /* 0x000000ff1500720b */ /* 0x000fc80003f8e000 */
[----:B------:R-:W-:Y:S02]  /*4b80*/  FSEL R21, R21, RZ, P4 ;  /* 0x000000ff15157208 */ /* 0x000fe40002000000 */
[C---:B------:R-:W-:Y:S02]  /*4b90*/  FSETP.GEU.AND P4, PT, R17.reuse, RZ, PT ;  /* 0x000000ff1100720b */ /* 0x040fe40003f8e000 */
[----:B------:R-:W-:Y:S02]  /*4ba0*/  SHF.R.U32.HI R4, RZ, 0xf, R62 ;  /* 0x0000000fff047819 */ /* 0x000fe4000001163e */
[----:B------:R-:W-:Y:S02]  /*4bb0*/  FSEL R17, R17, RZ, P4 ;  /* 0x000000ff11117208 */ /* 0x000fe40002000000 */
[----:B------:R-:W-:Y:S02]  /*4bc0*/  FSETP.GEU.AND P4, PT, R20, RZ, PT ;  /* 0x000000ff1400720b */ /* 0x000fe40003f8e000 */
[----:B------:R-:W-:-:S02]  /*4bd0*/  LOP3.LUT R4, R4, 0x1, RZ, 0xc0, !PT ;  /* 0x0000000104047812 */ /* 0x000fc400078ec0ff */
[----:B------:R-:W-:Y:S02]  /*4be0*/  FSEL R20, R20, RZ, P4 ;  /* 0x000000ff14147208 */ /* 0x000fe40002000000 */
[C---:B------:R-:W-:Y:S02]  /*4bf0*/  FSETP.GEU.AND P4, PT, R49.reuse, RZ, PT ;  /* 0x000000ff3100720b */ /* 0x040fe40003f8e000 */
[----:B------:R-:W-:Y:S02]  /*4c00*/  ISETP.NE.U32.AND P3, PT, R4, 0x1, PT ;  /* 0x000000010400780c */ /* 0x000fe40003f65070 */
[----:B------:R-:W-:Y:S02]  /*4c10*/  SHF.R.U32.HI R4, RZ, 0xe, R62 ;  /* 0x0000000eff047819 */ /* 0x000fe4000001163e */
[----:B------:R-:W-:Y:S02]  /*4c20*/  FSEL R49, R49, RZ, P4 ;  /* 0x000000ff31317208 */ /* 0x000fe40002000000 */
[----:B------:R-:W-:-:S02]  /*4c30*/  FSETP.GEU.AND P4, PT, R19, RZ, PT ;  /* 0x000000ff1300720b */ /* 0x000fc40003f8e000 */
[----:B------:R-:W-:Y:S02]  /*4c40*/  LOP3.LUT R4, R4, 0x1, RZ, 0xc0, !PT ;  /* 0x0000000104047812 */ /* 0x000fe400078ec0ff */
[----:B------:R-:W-:Y:S02]  /*4c50*/  FSEL R19, R19, RZ, P4 ;  /* 0x000000ff13137208 */ /* 0x000fe40002000000 */
[----:B------:R-:W-:Y:S02]  /*4c60*/  FSETP.GEU.AND P4, PT, R44, RZ, PT ;  /* 0x000000ff2c00720b */ /* 0x000fe40003f8e000 */
[----:B------:R-:W-:Y:S02]  /*4c70*/  ISETP.NE.U32.AND P2, PT, R4, 0x1, PT ;  /* 0x000000010400780c */ /* 0x000fe40003f45070 */
[----:B------:R-:W-:Y:S02]  /*4c80*/  SHF.R.U32.HI R4, RZ, 0xd, R62 ;  /* 0x0000000dff047819 */ /* 0x000fe4000001163e */
[----:B------:R-:W-:-:S02]  /*4c90*/  FSEL R44, R44, RZ, P4 ;  /* 0x000000ff2c2c7208 */ /* 0x000fc40002000000 */
[----:B------:R-:W-:Y:S02]  /*4ca0*/  FSETP.GEU.AND P4, PT, R18, RZ, PT ;  /* 0x000000ff1200720b */ /* 0x000fe40003f8e000 */
[----:B------:R-:W-:Y:S02]  /*4cb0*/  LOP3.LUT R4, R4, 0x1, RZ, 0xc0, !PT ;  /* 0x0000000104047812 */ /* 0x000fe400078ec0ff */
[----:B------:R-:W-:Y:S02]  /*4cc0*/  FSEL R18, R18, RZ, P4 ;  /* 0x000000ff12127208 */ /* 0x000fe40002000000 */
[----:B------:R-:W-:Y:S02]  /*4cd0*/  ISETP.NE.U32.AND P4, PT, R4, 0x1, PT ;  /* 0x000000010400780c */ /* 0x000fe40003f85070 */
[----:B------:R-:W-:-:S04]  /*4ce0*/  SHF.R.U32.HI R4, RZ, 0xc, R62 ;  /* 0x0000000cff047819 */ /* 0x000fc8000001163e */
[----:B------:R-:W-:Y:S02]  /*4cf0*/  LOP3.LUT R4, R4, 0x1, RZ, 0xc0, !PT ;  /* 0x0000000104047812 */ /* 0x000fe400078ec0ff */
[----:B------:R-:W-:Y:S02]  /*4d00*/  @P1 FSEL R16, R21, R54, !P0 ;  /* 0x0000003615101208 */ /* 0x000fe40004000000 */
[----:B------:R-:W-:Y:S02]  /*4d10*/  @P1 FSEL R17, R20, R55, !P0 ;  /* 0x0000003714111208 */ /* 0x000fe40004000000 */
[----:B------:R-:W-:Y:S02]  /*4d20*/  @P1 FSEL R49, R19, R52, !P0 ;  /* 0x0000003413311208 */ /* 0x000fe40004000000 */
[----:B------:R-:W-:Y:S02]  /*4d30*/  @P1 FSEL R44, R18, R53, !P0 ;  /* 0x00000035122c1208 */ /* 0x000fe40004000000 */
[----:B------:R-:W-:-:S02]  /*4d40*/  ISETP.NE.U32.AND P0, PT, R4, 0x1, PT ;  /* 0x000000010400780c */ /* 0x000fc40003f05070 */
[----:B------:R-:W-:-:S04]  /*4d50*/  SHF.R.U32.HI R4, RZ, 0xb, R62 ;  /* 0x0000000bff047819 */ /* 0x000fc8000001163e */
[----:B------:R-:W-:-:S04]  /*4d60*/  LOP3.LUT R4, R4, 0x1, RZ, 0xc0, !PT ;  /* 0x0000000104047812 */ /* 0x000fc800078ec0ff */
[----:B------:R-:W-:Y:S02]  /*4d70*/  ISETP.NE.U32.AND P1, PT, R4, 0x1, PT ;  /* 0x000000010400780c */ /* 0x000fe40003f25070 */
[----:B------:R-:W-:-:S04]  /*4d80*/  SHF.R.U32.HI R4, RZ, 0xa, R62 ;  /* 0x0000000aff047819 */ /* 0x000fc8000001163e */
[----:B------:R-:W-:Y:S02]  /*4d90*/  LOP3.LUT R4, R4, 0x1, RZ, 0xc0, !PT ;  /* 0x0000000104047812 */ /* 0x000fe400078ec0ff */
[----:B------:R-:W-:Y:S02]  /*4da0*/  FSEL R6, R43, RZ, P1 ;  /* 0x000000ff2b067208 */ /* 0x000fe40000800000 */
[----:B------:R-:W-:Y:S02]  /*4db0*/  ISETP.NE.U32.AND P1, PT, R4, 0x1, PT ;  /* 0x000000010400780c */ /* 0x000fe40003f25070 */
[----:B------:R-:W-:-:S04]  /*4dc0*/  SHF.R.U32.HI R4, RZ, 0x9, R62 ;  /* 0x00000009ff047819 */ /* 0x000fc8000001163e */
[----:B------:R-:W-:Y:S02]  /*4dd0*/  LOP3.LUT R4, R4, 0x1, RZ, 0xc0, !PT ;  /* 0x0000000104047812 */ /* 0x000fe400078ec0ff */
[----:B------:R-:W-:Y:S02]  /*4de0*/  FSEL R7, R42, RZ, P1 ;  /* 0x000000ff2a077208 */ /* 0x000fe40000800000 */
[----:B------:R-:W-:Y:S02]  /*4df0*/  ISETP.NE.U32.AND P1, PT, R4, 0x1, PT ;  /* 0x000000010400780c */ /* 0x000fe40003f25070 */
[----:B------:R-:W0:Y:S01]  /*4e00*/  LDC.64 R4, c[0x0][0x2e8] ;  /* 0x0000ba00ff047b82 */ /* 0x000e220000000a00 */
[----:B------:R-:W-:-:S04]  /*4e10*/  SHF.R.U32.HI R62, RZ, 0x8, R62 ;  /* 0x00000008ff3e7819 */ /* 0x000fc8000001163e */
[----:B------:R-:W-:Y:S02]  /*4e20*/  LOP3.LUT R62, R62, 0x1, RZ, 0xc0, !PT ;  /* 0x000000013e3e7812 */ /* 0x000fe400078ec0ff */
[----:B------:R-:W-:Y:S02]  /*4e30*/  FSEL R8, R41, RZ, P1 ;  /* 0x000000ff29087208 */ /* 0x000fe40000800000 */
[----:B------:R-:W-:-:S04]  /*4e40*/  ISETP.NE.U32.AND P1, PT, R62, 0x1, PT ;  /* 0x000000013e00780c */ /* 0x000fc80003f25070 */
[----:B------:R-:W-:Y:S02]  /*4e50*/  FSEL R9, R40, RZ, P1 ;  /* 0x000000ff28097208 */ /* 0x000fe40000800000 */
[----:B------:R-:W-:Y:S02]  /*4e60*/  FSEL R13, R8, R13, !P6 ;  /* 0x0000000d080d7208 */ /* 0x000fe40007000000 */
[----:B------:R-:W-:Y:S02]  /*4e70*/  FSEL R12, R9, R12, !P6 ;  /* 0x0000000c090c7208 */ /* 0x000fe40007000000 */
[----:B------:R-:W-:Y:S02]  /*4e80*/  FSEL R14, R7, R14, !P6 ;  /* 0x0000000e070e7208 */ /* 0x000fe40007000000 */
[----:B------:R-:W-:Y:S02]  /*4e90*/  FSEL R15, R6, R15, !P6 ;  /* 0x0000000f060f7208 */ /* 0x000fe40007000000 */
[----:B------:R-:W-:-:S02]  /*4ea0*/  FSEL R59, R59, RZ, P0 ;  /* 0x000000ff3b3b7208 */ /* 0x000fc40000000000 */
[----:B------:R-:W-:Y:S02]  /*4eb0*/  ISETP.GE.AND P6, PT, R0, 0x100, PT ;  /* 0x000001000000780c */ /* 0x000fe40003fc6270 */
[----:B------:R-:W-:Y:S02]  /*4ec0*/  FSEL R58, R58, RZ, P4 ;  /* 0x000000ff3a3a7208 */ /* 0x000fe40002000000 */
[----:B------:R-:W-:Y:S02]  /*4ed0*/  FSEL R18, R61, RZ, P2 ;  /* 0x000000ff3d127208 */ /* 0x000fe40001000000 */
[----:B------:R-:W-:Y:S01]  /*4ee0*/  FSEL R19, R60, RZ, P3 ;  /* 0x000000ff3c137208 */ /* 0x000fe20001800000 */
[----:B0-----:R-:W-:Y:S01]  /*4ef0*/  IMAD.WIDE R2, R2, 0x4, R4 ;  /* 0x0000000402027825 */ /* 0x001fe200078e0204 */
[----:B------:R-:W-:Y:S02]  /*4f00*/  FSEL R16, R59, R16, !P6 ;  /* 0x000000103b107208 */ /* 0x000fe40007000000 */
[----:B------:R-:W-:-:S02]  /*4f10*/  FSEL R17, R58, R17, !P6 ;  /* 0x000000113a117208 */ /* 0x000fc40007000000 */
[----:B------:R-:W-:Y:S02]  /*4f20*/  FSEL R18, R18, R49, !P6 ;  /* 0x0000003112127208 */ /* 0x000fe40007000000 */
[----:B------:R-:W-:Y:S01]  /*4f30*/  FSEL R19, R19, R44, !P6 ;  /* 0x0000002c13137208 */ /* 0x000fe20007000000 */
[----:B------:R-:W-:Y:S04]  /*4f40*/  STG.E.128 desc[UR4][R2.64], R12 ;  /* 0x0000000c02007986 */ /* 0x000fe8000c101d04 */
[----:B------:R-:W-:Y:S01]  /*4f50*/  STG.E.128 desc[UR4][R2.64+0x800], R16 ;  /* 0x0008001002007986 */ /* 0x000fe2000c101d04 */
[----:B------:R-:W-:Y:S05]  /*4f60*/  EXIT ;  /* 0x000000000000794d */ /* 0x000fea0003800000 */
.L_x_0:
[----:B------:R-:W-:-:S00]  /*4f70*/  BRA `(.L_x_0) ;  /* 0xfffffffc00fc7947 */ /* 0x000fc0000383ffff */
[----:B------:R-:W-:-:S00]  /*4f80*/  NOP ;  /* 0x0000000000007918 */ /* 0x000fc00000000000 */
[----:B------:R-:W-:-:S00]  /*4f90*/  NOP ;  /* 0x0000000000007918 */ /* 0x000fc00000000000 */
[----:B------:R-:W-:-:S00]  /*4fa0*/  NOP ;  /* 0x0000000000007918 */ /* 0x000fc00000000000 */
[----:B------:R-:W-:-:S00]  /*4fb0*/  NOP ;  /* 0x0000000000007918 */ /* 0x000fc00000000000 */
[----:B------:R-:W-:-:S00]  /*4fc0*/  NOP ;  /* 0x0000000000007918 */ /* 0x000fc00000000000 */
[----:B------:R-:W-:-:S00]  /*4fd0*/  NOP ;  /* 0x0000000000007918 */ /* 0x000fc00000000000 */
[----:B------:R-:W-:-:S00]  /*4fe0*/  NOP ;  /* 0x0000000000007918 */ /* 0x000fc00000000000 */
[----:B------:R-:W-:-:S00]  /*4ff0*/  NOP ;  /* 0x0000000000007918 */ /* 0x000fc00000000000 */
.L_x_1:


//--------------------- .nv.global.init           --------------------------
	.section	.nv.global.init,"aw",@progbits
.nv.global.init:
	.type		_$_str,@object
	.size		_$_str,(_$_str_$_2 - _$_str)
_$_str:
        /*0000*/ 	.byte	0x5f, 0x5f, 0x43, 0x55, 0x44, 0x41, 0x5f, 0x46, 0x54, 0x5a, 0x00
	.type		_$_str_$_2,@object
	.size		_$_str_$_2,(.L_1 - _$_str_$_2)
_$_str_$_2:
        /*000b*/ 	.byte	0x5f, 0x5f, 0x43, 0x55, 0x44, 0x41, 0x5f, 0x50, 0x52, 0x45, 0x43, 0x5f, 0x53, 0x51, 0x52, 0x54
        /*001b*/ 	.byte	0x00
.L_1:


//--------------------- .nv.constant0.triton_poi_fused_cat_6 --------------------------
	.section	.nv.constant0.triton_poi_fused_cat_6,"a",@progbits
	.sectionflags	@""
	.align	4
.nv.constant0.triton_poi_fused_cat_6:
	.zero		756
